	.target	sm_100a

	.elftype	@"ET_EXEC"


//--------------------- .note.nv.tkinfo           --------------------------
	.section	.note.nv.tkinfo,"",@"SHT_NOTE"
	.sectionflags	@"SHF_NOTE_NV_TKINFO"
	.tkinfo
        /*0018*/ 	.word	0x00000002
        /*0030*/ 	.string	""
        /*0030*/ 	.string	"ptxas"
        /*0030*/ 	.string	"Cuda compilation tools, release 13.0, V13.0.88"
        /*0030*/ 	.string	"Build cuda_13.0.r13.0/compiler.36424714_0"
        /*0030*/ 	.string	"-arch sm_100a -m 64 "



//--------------------- .note.nv.cuinfo           --------------------------
	.section	.note.nv.cuinfo,"",@"SHT_NOTE"
	.sectionflags	@"SHF_NOTE_NV_CUINFO"
        /*0018*/ 	.short	0x0002
        /*001a*/ 	.short	0x0064
        /*001c*/ 	.short	0x0082
	.zero		2


//--------------------- .nv.info                  --------------------------
	.section	.nv.info,"",@"SHT_CUDA_INFO"
	.align	4


	//----- nvinfo : EIATTR_REGCOUNT
	.align		4
        /*0000*/ 	.byte	0x04, 0x2f
        /*0002*/ 	.short	(.L_19 - .L_18)
	.align		4
.L_18:
        /*0004*/ 	.word	index@(_ZN7cutlass13device_kernelINS_4gemm6kernel13GemmUniversalIN4cute5tupleIJiiiiEEENS1_10collective13CollectiveMmaINS1_35MainloopSm100TmaUmmaWarpSpecializedILi12ELi2ELi4ENS5_IJNS4_1CILi1EEESB_SB_EEEEENS5_IJNSA_ILi128EEESE_NSA_ILi64EEEEEENS_12float_e4m3_tENS5_IJSB_llEEENS_12float_e5m2_tENS5_IJlSB_lEEENS4_8TiledMMAINS4_8MMA_AtomIJNS4_10MMA_TraitsINS4_19SM100_MMA_F8F6F4_SSEJSH_SJ_fSE_SE_NS4_17integral_constantINS4_4UMMA5MajorELSR_1EEENSP_ISR_LSR_0EEENSP_INSQ_7ScaleInELSU_0EEESV_EEEEEENS4_6LayoutISC_NS5_IJNSA_ILi0EEESZ_SZ_EEEEENS5_IJNS4_10UnderscoreES12_S12_EEEEENS4_13SM90_TMA_LOADENS4_14ComposedLayoutINS4_7SwizzleILi3ELi4ELi3EEENS4_18smem_ptr_flag_bitsILi8EEENSY_INS5_IJSE_NSA_ILi8EEEEEENS5_IJSB_SE_EEEEEEEvNS4_8identityES15_NS16_INS17_ILi2ELi4ELi3EEES1A_NSY_INS5_IJS1B_SF_EEENS5_IJSF_SB_EEEEEEEvS1G_EENS_8epilogue10collective18CollectiveEpilogueINS1N_23Sm100TmaWarpSpecializedILi2ELi2ELi64ELb0ELb0EEEJSG_NS5_IJNSY_ISE_SB_EENSY_ISF_SB_EEEEESH_SK_SH_SK_NS1N_6fusion15FusionCallbacksIS1R_NS1V_17LinearCombinationISH_fSH_fLNS_15FloatRoundStyleE2EEESG_S1U_JEEENS4_5SM1004TMEM4LOAD26SM100_TMEM_LOAD_32dp32b64xES15_S1L_NS4_39AutoVectorizingCopyWithAssumedAlignmentILi128EEENS4_14SM90_TMA_STOREES1L_S26_S26_EEEvvEEEEvNT_6ParamsE)
        /*0008*/ 	.word	0x000000e0


	//----- nvinfo : EIATTR_FRAME_SIZE
	.align		4
.L_19:
        /*000c*/ 	.byte	0x04, 0x11
        /*000e*/ 	.short	(.L_21 - .L_20)
	.align		4
.L_20:
        /*0010*/ 	.word	index@($__internal_2_$__cuda_sm10x_tcgen05_guardrail_trap_unallocated_columns_being_dealloced)
        /*0014*/ 	.word	0x00000000


	//----- nvinfo : EIATTR_FRAME_SIZE
	.align		4
.L_21:
        /*0018*/ 	.byte	0x04, 0x11
        /*001a*/ 	.short	(.L_23 - .L_22)
	.align		4
.L_22:
        /*001c*/ 	.word	index@($__internal_1_$__cuda_sm10x_tcgen05_guardrail_trap_phase_invalid_during_alloc)
        /*0020*/ 	.word	0x00000000


	//----- nvinfo : EIATTR_FRAME_SIZE
	.align		4
.L_23:
        /*0024*/ 	.byte	0x04, 0x11
        /*0026*/ 	.short	(.L_25 - .L_24)
	.align		4
.L_24:
        /*0028*/ 	.word	index@($__internal_0_$__cuda_sm10x_tcgen05_guardrail_trap_col_being_dealloced_not_returned_by_alloc)
        /*002c*/ 	.word	0x00000000


	//----- nvinfo : EIATTR_FRAME_SIZE
	.align		4
.L_25:
        /*0030*/ 	.byte	0x04, 0x11
        /*0032*/ 	.short	(.L_27 - .L_26)
	.align		4
.L_26:
        /*0034*/ 	.word	index@(_ZN7cutlass13device_kernelINS_4gemm6kernel13GemmUniversalIN4cute5tupleIJiiiiEEENS1_10collective13CollectiveMmaINS1_35MainloopSm100TmaUmmaWarpSpecializedILi12ELi2ELi4ENS5_IJNS4_1CILi1EEESB_SB_EEEEENS5_IJNSA_ILi128EEESE_NSA_ILi64EEEEEENS_12float_e4m3_tENS5_IJSB_llEEENS_12float_e5m2_tENS5_IJlSB_lEEENS4_8TiledMMAINS4_8MMA_AtomIJNS4_10MMA_TraitsINS4_19SM100_MMA_F8F6F4_SSEJSH_SJ_fSE_SE_NS4_17integral_constantINS4_4UMMA5MajorELSR_1EEENSP_ISR_LSR_0EEENSP_INSQ_7ScaleInELSU_0EEESV_EEEEEENS4_6LayoutISC_NS5_IJNSA_ILi0EEESZ_SZ_EEEEENS5_IJNS4_10UnderscoreES12_S12_EEEEENS4_13SM90_TMA_LOADENS4_14ComposedLayoutINS4_7SwizzleILi3ELi4ELi3EEENS4_18smem_ptr_flag_bitsILi8EEENSY_INS5_IJSE_NSA_ILi8EEEEEENS5_IJSB_SE_EEEEEEEvNS4_8identityES15_NS16_INS17_ILi2ELi4ELi3EEES1A_NSY_INS5_IJS1B_SF_EEENS5_IJSF_SB_EEEEEEEvS1G_EENS_8epilogue10collective18CollectiveEpilogueINS1N_23Sm100TmaWarpSpecializedILi2ELi2ELi64ELb0ELb0EEEJSG_NS5_IJNSY_ISE_SB_EENSY_ISF_SB_EEEEESH_SK_SH_SK_NS1N_6fusion15FusionCallbacksIS1R_NS1V_17LinearCombinationISH_fSH_fLNS_15FloatRoundStyleE2EEESG_S1U_JEEENS4_5SM1004TMEM4LOAD26SM100_TMEM_LOAD_32dp32b64xES15_S1L_NS4_39AutoVectorizingCopyWithAssumedAlignmentILi128EEENS4_14SM90_TMA_STOREES1L_S26_S26_EEEvvEEEEvNT_6ParamsE)
        /*0038*/ 	.word	0x00000000


	//----- nvinfo : EIATTR_MIN_STACK_SIZE
	.align		4
.L_27:
        /*003c*/ 	.byte	0x04, 0x12
        /*003e*/ 	.short	(.L_29 - .L_28)
	.align		4
.L_28:
        /*0040*/ 	.word	index@(_ZN7cutlass13device_kernelINS_4gemm6kernel13GemmUniversalIN4cute5tupleIJiiiiEEENS1_10collective13CollectiveMmaINS1_35MainloopSm100TmaUmmaWarpSpecializedILi12ELi2ELi4ENS5_IJNS4_1CILi1EEESB_SB_EEEEENS5_IJNSA_ILi128EEESE_NSA_ILi64EEEEEENS_12float_e4m3_tENS5_IJSB_llEEENS_12float_e5m2_tENS5_IJlSB_lEEENS4_8TiledMMAINS4_8MMA_AtomIJNS4_10MMA_TraitsINS4_19SM100_MMA_F8F6F4_SSEJSH_SJ_fSE_SE_NS4_17integral_constantINS4_4UMMA5MajorELSR_1EEENSP_ISR_LSR_0EEENSP_INSQ_7ScaleInELSU_0EEESV_EEEEEENS4_6LayoutISC_NS5_IJNSA_ILi0EEESZ_SZ_EEEEENS5_IJNS4_10UnderscoreES12_S12_EEEEENS4_13SM90_TMA_LOADENS4_14ComposedLayoutINS4_7SwizzleILi3ELi4ELi3EEENS4_18smem_ptr_flag_bitsILi8EEENSY_INS5_IJSE_NSA_ILi8EEEEEENS5_IJSB_SE_EEEEEEEvNS4_8identityES15_NS16_INS17_ILi2ELi4ELi3EEES1A_NSY_INS5_IJS1B_SF_EEENS5_IJSF_SB_EEEEEEEvS1G_EENS_8epilogue10collective18CollectiveEpilogueINS1N_23Sm100TmaWarpSpecializedILi2ELi2ELi64ELb0ELb0EEEJSG_NS5_IJNSY_ISE_SB_EENSY_ISF_SB_EEEEESH_SK_SH_SK_NS1N_6fusion15FusionCallbacksIS1R_NS1V_17LinearCombinationISH_fSH_fLNS_15FloatRoundStyleE2EEESG_S1U_JEEENS4_5SM1004TMEM4LOAD26SM100_TMEM_LOAD_32dp32b64xES15_S1L_NS4_39AutoVectorizingCopyWithAssumedAlignmentILi128EEENS4_14SM90_TMA_STOREES1L_S26_S26_EEEvvEEEEvNT_6ParamsE)
        /*0044*/ 	.word	0x00000000
.L_29:


//--------------------- .nv.compat                --------------------------
	.section	.nv.compat,"",@"SHT_CUDA_COMPAT_INFO"
	.align	4
        /*0000*/ 	.byte	0x02, 0x09, 0x01, 0x00, 0x02, 0x02, 0x02, 0x00, 0x02, 0x05, 0x05, 0x00, 0x03, 0x07, 0x01, 0x01
        /*0010*/ 	.byte	0x02, 0x03, 0x01, 0x00, 0x02, 0x06, 0x01, 0x00, 0x04, 0x0b, 0x08, 0x00, 0x09, 0x00, 0x00, 0x00
        /*0020*/ 	.byte	0x00, 0x00, 0x00, 0x00


//--------------------- .nv.info._ZN7cutlass13device_kernelINS_4gemm6kernel13GemmUniversalIN4cute5tupleIJiiiiEEENS1_10collective13CollectiveMmaINS1_35MainloopSm100TmaUmmaWarpSpecializedILi12ELi2ELi4ENS5_IJNS4_1CILi1EEESB_SB_EEEEENS5_IJNSA_ILi128EEESE_NSA_ILi64EEEEEENS_12float_e4m3_tENS5_IJSB_llEEENS_12float_e5m2_tENS5_IJlSB_lEEENS4_8TiledMMAINS4_8MMA_AtomIJNS4_10MMA_TraitsINS4_19SM100_MMA_F8F6F4_SSEJSH_SJ_fSE_SE_NS4_17integral_constantINS4_4UMMA5MajorELSR_1EEENSP_ISR_LSR_0EEENSP_INSQ_7ScaleInELSU_0EEESV_EEEEEENS4_6LayoutISC_NS5_IJNSA_ILi0EEESZ_SZ_EEEEENS5_IJNS4_10UnderscoreES12_S12_EEEEENS4_13SM90_TMA_LOADENS4_14ComposedLayoutINS4_7SwizzleILi3ELi4ELi3EEENS4_18smem_ptr_flag_bitsILi8EEENSY_INS5_IJSE_NSA_ILi8EEEEEENS5_IJSB_SE_EEEEEEEvNS4_8identityES15_NS16_INS17_ILi2ELi4ELi3EEES1A_NSY_INS5_IJS1B_SF_EEENS5_IJSF_SB_EEEEEEEvS1G_EENS_8epilogue10collective18CollectiveEpilogueINS1N_23Sm100TmaWarpSpecializedILi2ELi2ELi64ELb0ELb0EEEJSG_NS5_IJNSY_ISE_SB_EENSY_ISF_SB_EEEEESH_SK_SH_SK_NS1N_6fusion15FusionCallbacksIS1R_NS1V_17LinearCombinationISH_fSH_fLNS_15FloatRoundStyleE2EEESG_S1U_JEEENS4_5SM1004TMEM4LOAD26SM100_TMEM_LOAD_32dp32b64xES15_S1L_NS4_39AutoVectorizingCopyWithAssumedAlignmentILi128EEENS4_14SM90_TMA_STOREES1L_S26_S26_EEEvvEEEEvNT_6ParamsE --------------------------
	.section	.nv.info._ZN7cutlass13device_kernelINS_4gemm6kernel13GemmUniversalIN4cute5tupleIJiiiiEEENS1_10collective13CollectiveMmaINS1_35MainloopSm100TmaUmmaWarpSpecializedILi12ELi2ELi4ENS5_IJNS4_1CILi1EEESB_SB_EEEEENS5_IJNSA_ILi128EEESE_NSA_ILi64EEEEEENS_12float_e4m3_tENS5_IJSB_llEEENS_12float_e5m2_tENS5_IJlSB_lEEENS4_8TiledMMAINS4_8MMA_AtomIJNS4_10MMA_TraitsINS4_19SM100_MMA_F8F6F4_SSEJSH_SJ_fSE_SE_NS4_17integral_constantINS4_4UMMA5MajorELSR_1EEENSP_ISR_LSR_0EEENSP_INSQ_7ScaleInELSU_0EEESV_EEEEEENS4_6LayoutISC_NS5_IJNSA_ILi0EEESZ_SZ_EEEEENS5_IJNS4_10UnderscoreES12_S12_EEEEENS4_13SM90_TMA_LOADENS4_14ComposedLayoutINS4_7SwizzleILi3ELi4ELi3EEENS4_18smem_ptr_flag_bitsILi8EEENSY_INS5_IJSE_NSA_ILi8EEEEEENS5_IJSB_SE_EEEEEEEvNS4_8identityES15_NS16_INS17_ILi2ELi4ELi3EEES1A_NSY_INS5_IJS1B_SF_EEENS5_IJSF_SB_EEEEEEEvS1G_EENS_8epilogue10collective18CollectiveEpilogueINS1N_23Sm100TmaWarpSpecializedILi2ELi2ELi64ELb0ELb0EEEJSG_NS5_IJNSY_ISE_SB_EENSY_ISF_SB_EEEEESH_SK_SH_SK_NS1N_6fusion15FusionCallbacksIS1R_NS1V_17LinearCombinationISH_fSH_fLNS_15FloatRoundStyleE2EEESG_S1U_JEEENS4_5SM1004TMEM4LOAD26SM100_TMEM_LOAD_32dp32b64xES15_S1L_NS4_39AutoVectorizingCopyWithAssumedAlignmentILi128EEENS4_14SM90_TMA_STOREES1L_S26_S26_EEEvvEEEEvNT_6ParamsE,"",@"SHT_CUDA_INFO"
	.sectionflags	@""
	.align	4


	//----- nvinfo : EIATTR_CUDA_API_VERSION
	.align		4
        /*0000*/ 	.byte	0x04, 0x37
        /*0002*/ 	.short	(.L_31 - .L_30)
.L_30:
        /*0004*/ 	.word	0x00000082


	//----- nvinfo : EIATTR_KPARAM_INFO
	.align		4
.L_31:
        /*0008*/ 	.byte	0x04, 0x17
        /*000a*/ 	.short	(.L_33 - .L_32)
.L_32:
        /*000c*/ 	.word	0x00000000
        /*0010*/ 	.short	0x0000
        /*0012*/ 	.short	0x0000
        /*0014*/ 	.byte	0x00, 0xf0, 0x01, 0x20


	//----- nvinfo : EIATTR_AT_ENTRY_FRAGMENTS
	.align		4
.L_33:
        /*0018*/ 	.byte	0x04, 0x4f
        /*001a*/ 	.short	(.L_35 - .L_34)


	//   ....[0]....
.L_34:
        /*001c*/ 	.word	0x00000006


	//----- nvinfo : EIATTR_RESERVED_SMEM_USED
	.align		4
.L_35:
        /*0020*/ 	.byte	0x01, 0x41
	.zero		2


	//----- nvinfo : EIATTR_SPARSE_MMA_MASK
	.align		4
        /*0024*/ 	.byte	0x03, 0x50
        /*0026*/ 	.short	0x0000


	//----- nvinfo : EIATTR_TCGEN05_1CTA_USED
	.align		4
        /*0028*/ 	.byte	0x01, 0x51
	.zero		2


	//----- nvinfo : EIATTR_MAXREG_COUNT
	.align		4
        /*002c*/ 	.byte	0x03, 0x1b
        /*002e*/ 	.short	0x00ff


	//----- nvinfo : EIATTR_NUM_BARRIERS
	.align		4
        /*0030*/ 	.byte	0x02, 0x4c
        /*0032*/ 	.byte	0x07
	.zero		1


	//----- nvinfo : EIATTR_EXTERNS
	.align		4
        /*0034*/ 	.byte	0x04, 0x0f
        /*0036*/ 	.short	(.L_37 - .L_36)


	//   ....[0]....
	.align		4
.L_36:
        /*0038*/ 	.word	index@(__assertfail)


	//----- nvinfo : EIATTR_MERCURY_ISA_VERSION
	.align		4
.L_37:
        /*003c*/ 	.byte	0x03, 0x5f
        /*003e*/ 	.short	0x0101


	//----- nvinfo : EIATTR_INT_WARP_WIDE_INSTR_OFFSETS
	.align		4
        /*0040*/ 	.byte	0x04, 0x31
        /*0042*/ 	.short	(.L_39 - .L_38)


	//   ....[0]....
.L_38:
        /*0044*/ 	.word	0x00001eb0


	//   ....[1]....
        /*0048*/ 	.word	0x00003c90


	//   ....[2]....
        /*004c*/ 	.word	0x00003cb0


	//   ....[3]....
        /*0050*/ 	.word	0x00003ce0


	//   ....[4]....
        /*0054*/ 	.word	0x00004610


	//   ....[5]....
        /*0058*/ 	.word	0x00004680


	//   ....[6]....
        /*005c*/ 	.word	0x00004860


	//   ....[7]....
        /*0060*/ 	.word	0x000049c0


	//----- nvinfo : EIATTR_COOP_GROUP_MASK_REGIDS
	.align		4
.L_39:
        /*0064*/ 	.byte	0x04, 0x29
        /*0066*/ 	.short	(.L_41 - .L_40)


	//   ....[0]....
.L_40:
        /*0068*/ 	.word	0xffffffff


	//   ....[1]....
        /*006c*/ 	.word	0xffffffff


	//   ....[2]....
        /*0070*/ 	.word	0xffffffff


	//   ....[3]....
        /*0074*/ 	.word	0xffffffff


	//   ....[4]....
        /*0078*/ 	.word	0xffffffff


	//   ....[5]....
        /*007c*/ 	.word	0xffffffff


	//   ....[6]....
        /*0080*/ 	.word	0xffffffff


	//   ....[7]....
        /*0084*/ 	.word	0xffffffff


	//   ....[8]....
        /*0088*/ 	.word	0xffffffff


	//   ....[9]....
        /*008c*/ 	.word	0xffffffff


	//   ....[10]....
        /*0090*/ 	.word	0xffffffff


	//   ....[11]....
        /*0094*/ 	.word	0xffffffff


	//   ....[12]....
        /*0098*/ 	.word	0xffffffff


	//----- nvinfo : EIATTR_COOP_GROUP_INSTR_OFFSETS
	.align		4
.L_41:
        /*009c*/ 	.byte	0x04, 0x28
        /*009e*/ 	.short	(.L_43 - .L_42)


	//   ....[0]....
.L_42:
        /*00a0*/ 	.word	0x00000090


	//   ....[1]....
        /*00a4*/ 	.word	0x000004d0


	//   ....[2]....
        /*00a8*/ 	.word	0x00000770


	//   ....[3]....
        /*00ac*/ 	.word	0x000008d0


	//   ....[4]....
        /*00b0*/ 	.word	0x000009d0


	//   ....[5]....
        /*00b4*/ 	.word	0x00000b40


	//   ....[6]....
        /*00b8*/ 	.word	0x00000ce0


	//   ....[7]....
        /*00bc*/ 	.word	0x00001d90


	//   ....[8]....
        /*00c0*/ 	.word	0x00002ff0


	//   ....[9]....
        /*00c4*/ 	.word	0x00003200


	//   ....[10]....
        /*00c8*/ 	.word	0x00003230


	//   ....[11]....
        /*00cc*/ 	.word	0x00003b70


	//   ....[12]....
        /*00d0*/ 	.word	0x00003da0


	//----- nvinfo : EIATTR_VRC_CTA_INIT_COUNT
	.align		4
.L_43:
        /*00d4*/ 	.byte	0x02, 0x4a
        /*00d6*/ 	.byte	0x80
	.zero		1


	//----- nvinfo : EIATTR_SYSCALL_OFFSETS
	.align		4
        /*00d8*/ 	.byte	0x04, 0x46
        /*00da*/ 	.short	(.L_45 - .L_44)


	//   ....[0]....
.L_44:
        /*00dc*/ 	.word	0x000053f0


	//   ....[1]....
        /*00e0*/ 	.word	0x00005530


	//   ....[2]....
        /*00e4*/ 	.word	0x00005d90


	//   ....[3]....
        /*00e8*/ 	.word	0x000073a0


	//----- nvinfo : EIATTR_MBARRIER_INSTR_OFFSETS
	.align		4
.L_45:
        /*00ec*/ 	.byte	0x04, 0x39
        /*00ee*/ 	.short	(.L_47 - .L_46)


	//   ....[0]....
.L_46:
        /*00f0*/ 	.word	0x000005d0
        /*00f4*/ 	.word	0x000000ff
        /*00f8*/ 	.word	0x00000000
        /*00fc*/ 	.short	0x0100
        /*00fe*/ 	.byte	0x05
	.zero		1


	//   ....[1]....
        /*0100*/ 	.word	0x000005e0
        /*0104*/ 	.word	0x000000ff
        /*0108*/ 	.word	0x00000060
        /*010c*/ 	.short	0x0100
        /*010e*/ 	.byte	0x05
	.zero		1


	//   ....[2]....
        /*0110*/ 	.word	0x000005f0
        /*0114*/ 	.word	0x000000ff
        /*0118*/ 	.word	0x00000008
        /*011c*/ 	.short	0x0100
        /*011e*/ 	.byte	0x05
	.zero		1


	//   ....[3]....
        /*0120*/ 	.word	0x00000600
        /*0124*/ 	.word	0x000000ff
        /*0128*/ 	.word	0x00000068
        /*012c*/ 	.short	0x0100
        /*012e*/ 	.byte	0x05
	.zero		1


	//   ....[4]....
        /*0130*/ 	.word	0x00000610
        /*0134*/ 	.word	0x000000ff
        /*0138*/ 	.word	0x00000010
        /*013c*/ 	.short	0x0100
        /*013e*/ 	.byte	0x05
	.zero		1


	//   ....[5]....
        /*0140*/ 	.word	0x00000620
        /*0144*/ 	.word	0x000000ff
        /*0148*/ 	.word	0x00000070
        /*014c*/ 	.short	0x0100
        /*014e*/ 	.byte	0x05
	.zero		1


	//   ....[6]....
        /*0150*/ 	.word	0x00000630
        /*0154*/ 	.word	0x000000ff
        /*0158*/ 	.word	0x00000018
        /*015c*/ 	.short	0x0100
        /*015e*/ 	.byte	0x05
	.zero		1


	//   ....[7]....
        /*0160*/ 	.word	0x00000640
        /*0164*/ 	.word	0x000000ff
        /*0168*/ 	.word	0x00000078
        /*016c*/ 	.short	0x0100
        /*016e*/ 	.byte	0x05
	.zero		1


	//   ....[8]....
        /*0170*/ 	.word	0x00000650
        /*0174*/ 	.word	0x000000ff
        /*0178*/ 	.word	0x00000020
        /*017c*/ 	.short	0x0100
        /*017e*/ 	.byte	0x05
	.zero		1


	//   ....[9]....
        /*0180*/ 	.word	0x00000660
        /*0184*/ 	.word	0x000000ff
        /*0188*/ 	.word	0x00000080
        /*018c*/ 	.short	0x0100
        /*018e*/ 	.byte	0x05
	.zero		1


	//   ....[10]....
        /*0190*/ 	.word	0x00000670
        /*0194*/ 	.word	0x000000ff
        /*0198*/ 	.word	0x00000028
        /*019c*/ 	.short	0x0100
        /*019e*/ 	.byte	0x05
	.zero		1


	//   ....[11]....
        /*01a0*/ 	.word	0x00000680
        /*01a4*/ 	.word	0x000000ff
        /*01a8*/ 	.word	0x00000088
        /*01ac*/ 	.short	0x0100
        /*01ae*/ 	.byte	0x05
	.zero		1


	//   ....[12]....
        /*01b0*/ 	.word	0x00000690
        /*01b4*/ 	.word	0x000000ff
        /*01b8*/ 	.word	0x00000030
        /*01bc*/ 	.short	0x0100
        /*01be*/ 	.byte	0x05
	.zero		1


	//   ....[13]....
        /*01c0*/ 	.word	0x000006a0
        /*01c4*/ 	.word	0x000000ff
        /*01c8*/ 	.word	0x00000090
        /*01cc*/ 	.short	0x0100
        /*01ce*/ 	.byte	0x05
	.zero		1


	//   ....[14]....
        /*01d0*/ 	.word	0x000006b0
        /*01d4*/ 	.word	0x000000ff
        /*01d8*/ 	.word	0x00000038
        /*01dc*/ 	.short	0x0100
        /*01de*/ 	.byte	0x05
	.zero		1


	//   ....[15]....
        /*01e0*/ 	.word	0x000006c0
        /*01e4*/ 	.word	0x000000ff
        /*01e8*/ 	.word	0x00000098
        /*01ec*/ 	.short	0x0100
        /*01ee*/ 	.byte	0x05
	.zero		1


	//   ....[16]....
        /*01f0*/ 	.word	0x000006d0
        /*01f4*/ 	.word	0x000000ff
        /*01f8*/ 	.word	0x00000040
        /*01fc*/ 	.short	0x0100
        /*01fe*/ 	.byte	0x05
	.zero		1


	//   ....[17]....
        /*0200*/ 	.word	0x000006e0
        /*0204*/ 	.word	0x000000ff
        /*0208*/ 	.word	0x000000a0
        /*020c*/ 	.short	0x0100
        /*020e*/ 	.byte	0x05
	.zero		1


	//   ....[18]....
        /*0210*/ 	.word	0x000006f0
        /*0214*/ 	.word	0x000000ff
        /*0218*/ 	.word	0x00000048
        /*021c*/ 	.short	0x0100
        /*021e*/ 	.byte	0x05
	.zero		1


	//   ....[19]....
        /*0220*/ 	.word	0x00000700
        /*0224*/ 	.word	0x000000ff
        /*0228*/ 	.word	0x000000a8
        /*022c*/ 	.short	0x0100
        /*022e*/ 	.byte	0x05
	.zero		1


	//   ....[20]....
        /*0230*/ 	.word	0x00000710
        /*0234*/ 	.word	0x000000ff
        /*0238*/ 	.word	0x00000050
        /*023c*/ 	.short	0x0100
        /*023e*/ 	.byte	0x05
	.zero		1


	//   ....[21]....
        /*0240*/ 	.word	0x00000720
        /*0244*/ 	.word	0x000000ff
        /*0248*/ 	.word	0x000000b0
        /*024c*/ 	.short	0x0100
        /*024e*/ 	.byte	0x05
	.zero		1


	//   ....[22]....
        /*0250*/ 	.word	0x00000730
        /*0254*/ 	.word	0x000000ff
        /*0258*/ 	.word	0x00000058
        /*025c*/ 	.short	0x0100
        /*025e*/ 	.byte	0x05
	.zero		1


	//   ....[23]....
        /*0260*/ 	.word	0x00000740
        /*0264*/ 	.word	0x000000ff
        /*0268*/ 	.word	0x000000b8
        /*026c*/ 	.short	0x0100
        /*026e*/ 	.byte	0x05
	.zero		1


	//   ....[24]....
        /*0270*/ 	.word	0x00000880
        /*0274*/ 	.word	0x000000ff
        /*0278*/ 	.word	0x000000c0
        /*027c*/ 	.short	0x0100
        /*027e*/ 	.byte	0x07
	.zero		1


	//   ....[25]....
        /*0280*/ 	.word	0x00000890
        /*0284*/ 	.word	0x000000ff
        /*0288*/ 	.word	0x000000d0
        /*028c*/ 	.short	0x0100
        /*028e*/ 	.byte	0x07
	.zero		1


	//   ....[26]....
        /*0290*/ 	.word	0x000008a0
        /*0294*/ 	.word	0x000000ff
        /*0298*/ 	.word	0x000000c8
        /*029c*/ 	.short	0x0100
        /*029e*/ 	.byte	0x07
	.zero		1


	//   ....[27]....
        /*02a0*/ 	.word	0x000008b0
        /*02a4*/ 	.word	0x000000ff
        /*02a8*/ 	.word	0x000000d8
        /*02ac*/ 	.short	0x0100
        /*02ae*/ 	.byte	0x07
	.zero		1


	//   ....[28]....
        /*02b0*/ 	.word	0x000009a0
        /*02b4*/ 	.word	0x000000ff
        /*02b8*/ 	.word	0x000000e0
        /*02bc*/ 	.short	0x0100
        /*02be*/ 	.byte	0x05
	.zero		1


	//   ....[29]....
        /*02c0*/ 	.word	0x000009b0
        /*02c4*/ 	.word	0x000000ff
        /*02c8*/ 	.word	0x000000e8
        /*02cc*/ 	.short	0x0100
        /*02ce*/ 	.byte	0x05
	.zero		1


	//   ....[30]....
        /*02d0*/ 	.word	0x00000af0
        /*02d4*/ 	.word	0x000000ff
        /*02d8*/ 	.word	0x000000f0
        /*02dc*/ 	.short	0x0100
        /*02de*/ 	.byte	0x05
	.zero		1


	//   ....[31]....
        /*02e0*/ 	.word	0x00000b00
        /*02e4*/ 	.word	0x000000ff
        /*02e8*/ 	.word	0x00000100
        /*02ec*/ 	.short	0x0100
        /*02ee*/ 	.byte	0x05
	.zero		1


	//   ....[32]....
        /*02f0*/ 	.word	0x00000b10
        /*02f4*/ 	.word	0x000000ff
        /*02f8*/ 	.word	0x000000f8
        /*02fc*/ 	.short	0x0100
        /*02fe*/ 	.byte	0x05
	.zero		1


	//   ....[33]....
        /*0300*/ 	.word	0x00000b20
        /*0304*/ 	.word	0x000000ff
        /*0308*/ 	.word	0x00000108
        /*030c*/ 	.short	0x0100
        /*030e*/ 	.byte	0x05
	.zero		1


	//   ....[34]....
        /*0310*/ 	.word	0x00000c50
        /*0314*/ 	.word	0x000000ff
        /*0318*/ 	.word	0x00000110
        /*031c*/ 	.short	0x0100
        /*031e*/ 	.byte	0x07
	.zero		1


	//   ....[35]....
        /*0320*/ 	.word	0x00000c60
        /*0324*/ 	.word	0x000000ff
        /*0328*/ 	.word	0x00000130
        /*032c*/ 	.short	0x0100
        /*032e*/ 	.byte	0x07
	.zero		1


	//   ....[36]....
        /*0330*/ 	.word	0x00000c70
        /*0334*/ 	.word	0x000000ff
        /*0338*/ 	.word	0x00000118
        /*033c*/ 	.short	0x0100
        /*033e*/ 	.byte	0x07
	.zero		1


	//   ....[37]....
        /*0340*/ 	.word	0x00000c80
        /*0344*/ 	.word	0x000000ff
        /*0348*/ 	.word	0x00000138
        /*034c*/ 	.short	0x0100
        /*034e*/ 	.byte	0x07
	.zero		1


	//   ....[38]....
        /*0350*/ 	.word	0x00000c90
        /*0354*/ 	.word	0x000000ff
        /*0358*/ 	.word	0x00000120
        /*035c*/ 	.short	0x0100
        /*035e*/ 	.byte	0x07
	.zero		1


	//   ....[39]....
        /*0360*/ 	.word	0x00000ca0
        /*0364*/ 	.word	0x000000ff
        /*0368*/ 	.word	0x00000140
        /*036c*/ 	.short	0x0100
        /*036e*/ 	.byte	0x07
	.zero		1


	//   ....[40]....
        /*0370*/ 	.word	0x00000cb0
        /*0374*/ 	.word	0x000000ff
        /*0378*/ 	.word	0x00000128
        /*037c*/ 	.short	0x0100
        /*037e*/ 	.byte	0x07
	.zero		1


	//   ....[41]....
        /*0380*/ 	.word	0x00000cc0
        /*0384*/ 	.word	0x000000ff
        /*0388*/ 	.word	0x00000148
        /*038c*/ 	.short	0x0100
        /*038e*/ 	.byte	0x07
	.zero		1


	//   ....[42]....
        /*0390*/ 	.word	0x00000db0
        /*0394*/ 	.word	0x000000ff
        /*0398*/ 	.word	0x00000150
        /*039c*/ 	.short	0x0100
        /*039e*/ 	.byte	0x05
	.zero		1


	//   ....[43]....
        /*03a0*/ 	.word	0x00000dc0
        /*03a4*/ 	.word	0x000000ff
        /*03a8*/ 	.word	0x00000160
        /*03ac*/ 	.short	0x0100
        /*03ae*/ 	.byte	0x05
	.zero		1


	//   ....[44]....
        /*03b0*/ 	.word	0x00000dd0
        /*03b4*/ 	.word	0x000000ff
        /*03b8*/ 	.word	0x00000158
        /*03bc*/ 	.short	0x0100
        /*03be*/ 	.byte	0x05
	.zero		1


	//   ....[45]....
        /*03c0*/ 	.word	0x00000de0
        /*03c4*/ 	.word	0x000000ff
        /*03c8*/ 	.word	0x00000168
        /*03cc*/ 	.short	0x0100
        /*03ce*/ 	.byte	0x05
	.zero		1


	//   ....[46]....
        /*03d0*/ 	.word	0x000016b0
        /*03d4*/ 	.word	0x00000003
        /*03d8*/ 	.word	0x00000160
        /*03dc*/ 	.short	0x010a
        /*03de*/ 	.byte	0xff
	.zero		1


	//   ....[47]....
        /*03e0*/ 	.word	0x000016e0
        /*03e4*/ 	.word	0x00000003
        /*03e8*/ 	.word	0x00000150
        /*03ec*/ 	.short	0x0101
        /*03ee*/ 	.byte	0xff
	.zero		1


	//   ....[48]....
        /*03f0*/ 	.word	0x000017b0
        /*03f4*/ 	.word	0x000000ff
        /*03f8*/ 	.word	0x00000060
        /*03fc*/ 	.short	0x010a
        /*03fe*/ 	.byte	0x08
	.zero		1


	//   ....[49]....
        /*0400*/ 	.word	0x00001850
        /*0404*/ 	.word	0x000000ff
        /*0408*/ 	.word	0x00000060
        /*040c*/ 	.short	0x010a
        /*040e*/ 	.byte	0x21
	.zero		1


	//   ....[50]....
        /*0410*/ 	.word	0x000019b0
        /*0414*/ 	.word	0x000000ff
        /*0418*/ 	.word	0x00000060
        /*041c*/ 	.short	0x010a
        /*041e*/ 	.byte	0x08
	.zero		1


	//   ....[51]....
        /*0420*/ 	.word	0x00001aa0
        /*0424*/ 	.word	0x000000ff
        /*0428*/ 	.word	0x000000e8
        /*042c*/ 	.short	0x0101
        /*042e*/ 	.byte	0x04
	.zero		1


	//   ....[52]....
        /*0430*/ 	.word	0x00001ac0
        /*0434*/ 	.word	0x000000ff
        /*0438*/ 	.word	0x00000060
        /*043c*/ 	.short	0x010a
        /*043e*/ 	.byte	0x08
	.zero		1


	//   ....[53]....
        /*0440*/ 	.word	0x00001b40
        /*0444*/ 	.word	0x000000ff
        /*0448*/ 	.word	0x00000060
        /*044c*/ 	.short	0x010a
        /*044e*/ 	.byte	0x11
	.zero		1


	//   ....[54]....
        /*0450*/ 	.word	0x00001ca0
        /*0454*/ 	.word	0x000000ff
        /*0458*/ 	.word	0x00000060
        /*045c*/ 	.short	0x010a
        /*045e*/ 	.byte	0x08
	.zero		1


	//   ....[55]....
        /*0460*/ 	.word	0x00001dc0
        /*0464*/ 	.word	0x00000002
        /*0468*/ 	.word	0x000000f0
        /*046c*/ 	.short	0x010a
        /*046e*/ 	.byte	0xff
	.zero		1


	//   ....[56]....
        /*0470*/ 	.word	0x00001e80
        /*0474*/ 	.word	0x00000002
        /*0478*/ 	.word	0x00000000
        /*047c*/ 	.short	0x0101
        /*047e*/ 	.byte	0xff
	.zero		1


	//   ....[57]....
        /*0480*/ 	.word	0x000023e0
        /*0484*/ 	.word	0x000000ff
        /*0488*/ 	.word	0x00000000
        /*048c*/ 	.short	0x010a
        /*048e*/ 	.byte	0x05
	.zero		1


	//   ....[58]....
        /*0490*/ 	.word	0x00002470
        /*0494*/ 	.word	0x000000ff
        /*0498*/ 	.word	0x00000000
        /*049c*/ 	.short	0x010a
        /*049e*/ 	.byte	0x05
	.zero		1


	//   ....[59]....
        /*04a0*/ 	.word	0x00002500
        /*04a4*/ 	.word	0x000000ff
        /*04a8*/ 	.word	0x00000000
        /*04ac*/ 	.short	0x010a
        /*04ae*/ 	.byte	0x05
	.zero		1


	//   ....[60]....
        /*04b0*/ 	.word	0x00002590
        /*04b4*/ 	.word	0x000000ff
        /*04b8*/ 	.word	0x00000000
        /*04bc*/ 	.short	0x010a
        /*04be*/ 	.byte	0x05
	.zero		1


	//   ....[61]....
        /*04c0*/ 	.word	0x00002620
        /*04c4*/ 	.word	0x000000ff
        /*04c8*/ 	.word	0x00000000
        /*04cc*/ 	.short	0x010a
        /*04ce*/ 	.byte	0x05
	.zero		1


	//   ....[62]....
        /*04d0*/ 	.word	0x000026b0
        /*04d4*/ 	.word	0x000000ff
        /*04d8*/ 	.word	0x00000000
        /*04dc*/ 	.short	0x010a
        /*04de*/ 	.byte	0x05
	.zero		1


	//   ....[63]....
        /*04e0*/ 	.word	0x00002740
        /*04e4*/ 	.word	0x000000ff
        /*04e8*/ 	.word	0x00000000
        /*04ec*/ 	.short	0x010a
        /*04ee*/ 	.byte	0x05
	.zero		1


	//   ....[64]....
        /*04f0*/ 	.word	0x000027d0
        /*04f4*/ 	.word	0x000000ff
        /*04f8*/ 	.word	0x00000000
        /*04fc*/ 	.short	0x010a
        /*04fe*/ 	.byte	0x05
	.zero		1


	//   ....[65]....
        /*0500*/ 	.word	0x00002860
        /*0504*/ 	.word	0x000000ff
        /*0508*/ 	.word	0x00000000
        /*050c*/ 	.short	0x010a
        /*050e*/ 	.byte	0x05
	.zero		1


	//   ....[66]....
        /*0510*/ 	.word	0x000028f0
        /*0514*/ 	.word	0x000000ff
        /*0518*/ 	.word	0x00000000
        /*051c*/ 	.short	0x010a
        /*051e*/ 	.byte	0x05
	.zero		1


	//   ....[67]....
        /*0520*/ 	.word	0x00002980
        /*0524*/ 	.word	0x000000ff
        /*0528*/ 	.word	0x00000000
        /*052c*/ 	.short	0x010a
        /*052e*/ 	.byte	0x05
	.zero		1


	//   ....[68]....
        /*0530*/ 	.word	0x00002a20
        /*0534*/ 	.word	0x00000000
        /*0538*/ 	.word	0x00000000
        /*053c*/ 	.short	0x010a
        /*053e*/ 	.byte	0xff
	.zero		1


	//   ....[69]....
        /*0540*/ 	.word	0x00002b40
        /*0544*/ 	.word	0x00000000
        /*0548*/ 	.word	0x00000150
        /*054c*/ 	.short	0x010a
        /*054e*/ 	.byte	0xff
	.zero		1


	//   ....[70]....
        /*0550*/ 	.word	0x00002ba0
        /*0554*/ 	.word	0x00000004
        /*0558*/ 	.word	0x00000000
        /*055c*/ 	.short	0x0101
        /*055e*/ 	.byte	0xff
	.zero		1


	//   ....[71]....
        /*0560*/ 	.word	0x00002bc0
        /*0564*/ 	.word	0x000000ff
        /*0568*/ 	.word	0x00000100
        /*056c*/ 	.short	0x010a
        /*056e*/ 	.byte	0x05
	.zero		1


	//   ....[72]....
        /*0570*/ 	.word	0x00002ce0
        /*0574*/ 	.word	0x00000000
        /*0578*/ 	.word	0x000000f0
        /*057c*/ 	.short	0x010a
        /*057e*/ 	.byte	0xff
	.zero		1


	//   ....[73]....
        /*0580*/ 	.word	0x00002df0
        /*0584*/ 	.word	0x00000000
        /*0588*/ 	.word	0x00000000
        /*058c*/ 	.short	0x0101
        /*058e*/ 	.byte	0xff
	.zero		1


	//   ....[74]....
        /*0590*/ 	.word	0x00002e80
        /*0594*/ 	.word	0x000000ff
        /*0598*/ 	.word	0x00000100
        /*059c*/ 	.short	0x0106
        /*059e*/ 	.byte	0x05
	.zero		1


	//   ....[75]....
        /*05a0*/ 	.word	0x00002ea0
        /*05a4*/ 	.word	0x000000ff
        /*05a8*/ 	.word	0x00000100
        /*05ac*/ 	.short	0x010a
        /*05ae*/ 	.byte	0x05
	.zero		1


	//   ....[76]....
        /*05b0*/ 	.word	0x00002f30
        /*05b4*/ 	.word	0x000000ff
        /*05b8*/ 	.word	0x00000100
        /*05bc*/ 	.short	0x0106
        /*05be*/ 	.byte	0x04
	.zero		1


	//   ....[77]....
        /*05c0*/ 	.word	0x00002f70
        /*05c4*/ 	.word	0x00000000
        /*05c8*/ 	.word	0x00000100
        /*05cc*/ 	.short	0x010a
        /*05ce*/ 	.byte	0xff
	.zero		1


	//   ....[78]....
        /*05d0*/ 	.word	0x00003460
        /*05d4*/ 	.word	0x00000000
        /*05d8*/ 	.word	0x000000f0
        /*05dc*/ 	.short	0x010a
        /*05de*/ 	.byte	0xff
	.zero		1


	//   ....[79]....
        /*05e0*/ 	.word	0x00003570
        /*05e4*/ 	.word	0x00000003
        /*05e8*/ 	.word	0x00000000
        /*05ec*/ 	.short	0x0101
        /*05ee*/ 	.byte	0xff
	.zero		1


	//   ....[80]....
        /*05f0*/ 	.word	0x00003580
        /*05f4*/ 	.word	0x000000ff
        /*05f8*/ 	.word	0x00000000
        /*05fc*/ 	.short	0x010a
        /*05fe*/ 	.byte	0x04
	.zero		1


	//   ....[81]....
        /*0600*/ 	.word	0x000035a0
        /*0604*/ 	.word	0x000000ff
        /*0608*/ 	.word	0x00000130
        /*060c*/ 	.short	0x010a
        /*060e*/ 	.byte	0x08
	.zero		1


	//   ....[82]....
        /*0610*/ 	.word	0x00003670
        /*0614*/ 	.word	0x000000ff
        /*0618*/ 	.word	0x00000000
        /*061c*/ 	.short	0x010a
        /*061e*/ 	.byte	0x07
	.zero		1


	//   ....[83]....
        /*0620*/ 	.word	0x000037b0
        /*0624*/ 	.word	0x000000ff
        /*0628*/ 	.word	0x00000000
        /*062c*/ 	.short	0x010a
        /*062e*/ 	.byte	0x04
	.zero		1


	//   ....[84]....
        /*0630*/ 	.word	0x000039a0
        /*0634*/ 	.word	0x000000ff
        /*0638*/ 	.word	0x00000000
        /*063c*/ 	.short	0x010a
        /*063e*/ 	.byte	0x05
	.zero		1


	//   ....[85]....
        /*0640*/ 	.word	0x00003a30
        /*0644*/ 	.word	0x000000ff
        /*0648*/ 	.word	0x00000000
        /*064c*/ 	.short	0x010a
        /*064e*/ 	.byte	0x05
	.zero		1


	//   ....[86]....
        /*0650*/ 	.word	0x00003ac0
        /*0654*/ 	.word	0x000000ff
        /*0658*/ 	.word	0x00000000
        /*065c*/ 	.short	0x010a
        /*065e*/ 	.byte	0x05
	.zero		1


	//   ....[87]....
        /*0660*/ 	.word	0x00003b50
        /*0664*/ 	.word	0x000000ff
        /*0668*/ 	.word	0x00000000
        /*066c*/ 	.short	0x010a
        /*066e*/ 	.byte	0x07
	.zero		1


	//   ....[88]....
        /*0670*/ 	.word	0x00003fb0
        /*0674*/ 	.word	0x00000000
        /*0678*/ 	.word	0x000000f0
        /*067c*/ 	.short	0x010a
        /*067e*/ 	.byte	0xff
	.zero		1


	//   ....[89]....
        /*0680*/ 	.word	0x00004070
        /*0684*/ 	.word	0x00000000
        /*0688*/ 	.word	0x00000000
        /*068c*/ 	.short	0x0101
        /*068e*/ 	.byte	0xff
	.zero		1


	//   ....[90]....
        /*0690*/ 	.word	0x00004390
        /*0694*/ 	.word	0x000000ff
        /*0698*/ 	.word	0x000000e8
        /*069c*/ 	.short	0x010a
        /*069e*/ 	.byte	0x07
	.zero		1


	//   ....[91]....
        /*06a0*/ 	.word	0x00004580
        /*06a4*/ 	.word	0x000000ff
        /*06a8*/ 	.word	0x000000d0
        /*06ac*/ 	.short	0x010a
        /*06ae*/ 	.byte	0x07
	.zero		1


	//   ....[92]....
        /*06b0*/ 	.word	0x00004750
        /*06b4*/ 	.word	0x000000ff
        /*06b8*/ 	.word	0x000000c0
        /*06bc*/ 	.short	0x010b
        /*06be*/ 	.byte	0x07
	.zero		1


	//   ....[93]....
        /*06c0*/ 	.word	0x000047c0
        /*06c4*/ 	.word	0x000000ff
        /*06c8*/ 	.word	0x00000000
        /*06cc*/ 	.short	0x0101
        /*06ce*/ 	.byte	0x08
	.zero		1


	//   ....[94]....
        /*06d0*/ 	.word	0x000047f0
        /*06d4*/ 	.word	0x000000ff
        /*06d8*/ 	.word	0x000000d8
        /*06dc*/ 	.short	0x010a
        /*06de*/ 	.byte	0x07
	.zero		1


	//   ....[95]....
        /*06e0*/ 	.word	0x00004a00
        /*06e4*/ 	.word	0x000000ff
        /*06e8*/ 	.word	0x000000c8
        /*06ec*/ 	.short	0x010b
        /*06ee*/ 	.byte	0x07
	.zero		1


	//   ....[96]....
        /*06f0*/ 	.word	0x00004a20
        /*06f4*/ 	.word	0x000000ff
        /*06f8*/ 	.word	0x00000000
        /*06fc*/ 	.short	0x0101
        /*06fe*/ 	.byte	0x0d
	.zero		1


	//   ....[97]....
        /*0700*/ 	.word	0x00004a50
        /*0704*/ 	.word	0x000000ff
        /*0708*/ 	.word	0x000000d0
        /*070c*/ 	.short	0x010a
        /*070e*/ 	.byte	0x07
	.zero		1


	//   ....[98]....
        /*0710*/ 	.word	0x00004a90
        /*0714*/ 	.word	0x00000000
        /*0718*/ 	.word	0x000000d8
        /*071c*/ 	.short	0x010a
        /*071e*/ 	.byte	0xff
	.zero		1


	//   ....[99]....
        /*0720*/ 	.word	0x00004dc0
        /*0724*/ 	.word	0x00000000
        /*0728*/ 	.word	0x000000f0
        /*072c*/ 	.short	0x010a
        /*072e*/ 	.byte	0xff
	.zero		1


	//   ....[100]....
        /*0730*/ 	.word	0x00004ed0
        /*0734*/ 	.word	0x00000000
        /*0738*/ 	.word	0x00000000
        /*073c*/ 	.short	0x0101
        /*073e*/ 	.byte	0xff
	.zero		1


	//   ....[101]....
        /*0740*/ 	.word	0x00005930
        /*0744*/ 	.word	0x00000003
        /*0748*/ 	.word	0x000000c0
        /*074c*/ 	.short	0x010a
        /*074e*/ 	.byte	0xff
	.zero		1


	//   ....[102]....
        /*0750*/ 	.word	0x00005970
        /*0754*/ 	.word	0x000000cf
        /*0758*/ 	.word	0x00000110
        /*075c*/ 	.short	0x010a
        /*075e*/ 	.byte	0xff
	.zero		1


	//   ....[103]....
        /*0760*/ 	.word	0x00005aa0
        /*0764*/ 	.word	0x00000003
        /*0768*/ 	.word	0x000000c0
        /*076c*/ 	.short	0x010a
        /*076e*/ 	.byte	0xff
	.zero		1


	//   ....[104]....
        /*0770*/ 	.word	0x00005c00
        /*0774*/ 	.word	0x00000000
        /*0778*/ 	.word	0x00000000
        /*077c*/ 	.short	0x0101
        /*077e*/ 	.byte	0xff
	.zero		1


	//   ....[105]....
        /*0780*/ 	.word	0x00005c60
        /*0784*/ 	.word	0x000000cf
        /*0788*/ 	.word	0x00000110
        /*078c*/ 	.short	0x010a
        /*078e*/ 	.byte	0xff
	.zero		1


	//   ....[106]....
        /*0790*/ 	.word	0x00007010
        /*0794*/ 	.word	0x000000d2
        /*0798*/ 	.word	0x000000c0
        /*079c*/ 	.short	0x010a
        /*079e*/ 	.byte	0xff
	.zero		1


	//   ....[107]....
        /*07a0*/ 	.word	0x000070e0
        /*07a4*/ 	.word	0x000000d2
        /*07a8*/ 	.word	0x000000c0
        /*07ac*/ 	.short	0x010a
        /*07ae*/ 	.byte	0xff
	.zero		1


	//   ....[108]....
        /*07b0*/ 	.word	0x00007220
        /*07b4*/ 	.word	0x00000003
        /*07b8*/ 	.word	0x00000000
        /*07bc*/ 	.short	0x0101
        /*07be*/ 	.byte	0xff
	.zero		1


	//   ....[109]....
        /*07c0*/ 	.word	0x00007730
        /*07c4*/ 	.word	0x000000ff
        /*07c8*/ 	.word	0x00000000
        /*07cc*/ 	.short	0x0101
        /*07ce*/ 	.byte	0x05
	.zero		1


	//   ....[110]....
        /*07d0*/ 	.word	0x000086b0
        /*07d4*/ 	.word	0x00000003
        /*07d8*/ 	.word	0x00000160
        /*07dc*/ 	.short	0x010a
        /*07de*/ 	.byte	0xff
	.zero		1


	//   ....[111]....
        /*07e0*/ 	.word	0x00008710
        /*07e4*/ 	.word	0x00000002
        /*07e8*/ 	.word	0x00000060
        /*07ec*/ 	.short	0x010a
        /*07ee*/ 	.byte	0xff
	.zero		1


	//   ....[112]....
        /*07f0*/ 	.word	0x00008770
        /*07f4*/ 	.word	0x00000002
        /*07f8*/ 	.word	0x00000060
        /*07fc*/ 	.short	0x010a
        /*07fe*/ 	.byte	0xff
	.zero		1


	//   ....[113]....
        /*0800*/ 	.word	0x000087c0
        /*0804*/ 	.word	0x00000002
        /*0808*/ 	.word	0x000000f0
        /*080c*/ 	.short	0x010a
        /*080e*/ 	.byte	0xff
	.zero		1


	//   ....[114]....
        /*0810*/ 	.word	0x00008820
        /*0814*/ 	.word	0x00000000
        /*0818*/ 	.word	0x00000000
        /*081c*/ 	.short	0x010a
        /*081e*/ 	.byte	0xff
	.zero		1


	//   ....[115]....
        /*0820*/ 	.word	0x00008880
        /*0824*/ 	.word	0x00000000
        /*0828*/ 	.word	0x00000000
        /*082c*/ 	.short	0x010a
        /*082e*/ 	.byte	0xff
	.zero		1


	//   ....[116]....
        /*0830*/ 	.word	0x000088e0
        /*0834*/ 	.word	0x00000000
        /*0838*/ 	.word	0x00000000
        /*083c*/ 	.short	0x010a
        /*083e*/ 	.byte	0xff
	.zero		1


	//   ....[117]....
        /*0840*/ 	.word	0x00008940
        /*0844*/ 	.word	0x00000000
        /*0848*/ 	.word	0x00000000
        /*084c*/ 	.short	0x010a
        /*084e*/ 	.byte	0xff
	.zero		1


	//   ....[118]....
        /*0850*/ 	.word	0x000089a0
        /*0854*/ 	.word	0x00000000
        /*0858*/ 	.word	0x00000000
        /*085c*/ 	.short	0x010a
        /*085e*/ 	.byte	0xff
	.zero		1


	//   ....[119]....
        /*0860*/ 	.word	0x00008a00
        /*0864*/ 	.word	0x00000000
        /*0868*/ 	.word	0x00000000
        /*086c*/ 	.short	0x010a
        /*086e*/ 	.byte	0xff
	.zero		1


	//   ....[120]....
        /*0870*/ 	.word	0x00008a60
        /*0874*/ 	.word	0x00000000
        /*0878*/ 	.word	0x00000000
        /*087c*/ 	.short	0x010a
        /*087e*/ 	.byte	0xff
	.zero		1


	//   ....[121]....
        /*0880*/ 	.word	0x00008ac0
        /*0884*/ 	.word	0x00000000
        /*0888*/ 	.word	0x00000000
        /*088c*/ 	.short	0x010a
        /*088e*/ 	.byte	0xff
	.zero		1


	//   ....[122]....
        /*0890*/ 	.word	0x00008b20
        /*0894*/ 	.word	0x00000000
        /*0898*/ 	.word	0x00000000
        /*089c*/ 	.short	0x010a
        /*089e*/ 	.byte	0xff
	.zero		1


	//   ....[123]....
        /*08a0*/ 	.word	0x00008b80
        /*08a4*/ 	.word	0x00000000
        /*08a8*/ 	.word	0x00000000
        /*08ac*/ 	.short	0x010a
        /*08ae*/ 	.byte	0xff
	.zero		1


	//   ....[124]....
        /*08b0*/ 	.word	0x00008be0
        /*08b4*/ 	.word	0x00000000
        /*08b8*/ 	.word	0x00000000
        /*08bc*/ 	.short	0x010a
        /*08be*/ 	.byte	0xff
	.zero		1


	//   ....[125]....
        /*08c0*/ 	.word	0x00008c30
        /*08c4*/ 	.word	0x00000000
        /*08c8*/ 	.word	0x00000150
        /*08cc*/ 	.short	0x010a
        /*08ce*/ 	.byte	0xff
	.zero		1


	//   ....[126]....
        /*08d0*/ 	.word	0x00008c90
        /*08d4*/ 	.word	0x00000000
        /*08d8*/ 	.word	0x00000100
        /*08dc*/ 	.short	0x010a
        /*08de*/ 	.byte	0xff
	.zero		1


	//   ....[127]....
        /*08e0*/ 	.word	0x00008ce0
        /*08e4*/ 	.word	0x00000000
        /*08e8*/ 	.word	0x000000f0
        /*08ec*/ 	.short	0x010a
        /*08ee*/ 	.byte	0xff
	.zero		1


	//   ....[128]....
        /*08f0*/ 	.word	0x00008d40
        /*08f4*/ 	.word	0x00000000
        /*08f8*/ 	.word	0x00000100
        /*08fc*/ 	.short	0x010a
        /*08fe*/ 	.byte	0xff
	.zero		1


	//   ....[129]....
        /*0900*/ 	.word	0x00008d90
        /*0904*/ 	.word	0x00000000
        /*0908*/ 	.word	0x000000f0
        /*090c*/ 	.short	0x010a
        /*090e*/ 	.byte	0xff
	.zero		1


	//   ....[130]....
        /*0910*/ 	.word	0x00008df0
        /*0914*/ 	.word	0x00000003
        /*0918*/ 	.word	0x00000130
        /*091c*/ 	.short	0x010a
        /*091e*/ 	.byte	0xff
	.zero		1


	//   ....[131]....
        /*0920*/ 	.word	0x00008e50
        /*0924*/ 	.word	0x00000000
        /*0928*/ 	.word	0x00000000
        /*092c*/ 	.short	0x010a
        /*092e*/ 	.byte	0xff
	.zero		1


	//   ....[132]....
        /*0930*/ 	.word	0x00008eb0
        /*0934*/ 	.word	0x00000000
        /*0938*/ 	.word	0x00000000
        /*093c*/ 	.short	0x010a
        /*093e*/ 	.byte	0xff
	.zero		1


	//   ....[133]....
        /*0940*/ 	.word	0x00008f10
        /*0944*/ 	.word	0x00000000
        /*0948*/ 	.word	0x00000000
        /*094c*/ 	.short	0x010a
        /*094e*/ 	.byte	0xff
	.zero		1


	//   ....[134]....
        /*0950*/ 	.word	0x00008f70
        /*0954*/ 	.word	0x00000000
        /*0958*/ 	.word	0x00000000
        /*095c*/ 	.short	0x010a
        /*095e*/ 	.byte	0xff
	.zero		1


	//   ....[135]....
        /*0960*/ 	.word	0x00008fd0
        /*0964*/ 	.word	0x00000000
        /*0968*/ 	.word	0x00000000
        /*096c*/ 	.short	0x010a
        /*096e*/ 	.byte	0xff
	.zero		1


	//   ....[136]....
        /*0970*/ 	.word	0x00009020
        /*0974*/ 	.word	0x00000000
        /*0978*/ 	.word	0x000000f0
        /*097c*/ 	.short	0x010a
        /*097e*/ 	.byte	0xff
	.zero		1


	//   ....[137]....
        /*0980*/ 	.word	0x00009080
        /*0984*/ 	.word	0x00000000
        /*0988*/ 	.word	0x000000e8
        /*098c*/ 	.short	0x010a
        /*098e*/ 	.byte	0xff
	.zero		1


	//   ....[138]....
        /*0990*/ 	.word	0x000090e0
        /*0994*/ 	.word	0x00000003
        /*0998*/ 	.word	0x000000d0
        /*099c*/ 	.short	0x010a
        /*099e*/ 	.byte	0xff
	.zero		1


	//   ....[139]....
        /*09a0*/ 	.word	0x00009140
        /*09a4*/ 	.word	0x00000003
        /*09a8*/ 	.word	0x000000d8
        /*09ac*/ 	.short	0x010a
        /*09ae*/ 	.byte	0xff
	.zero		1


	//   ....[140]....
        /*09b0*/ 	.word	0x000091a0
        /*09b4*/ 	.word	0x00000000
        /*09b8*/ 	.word	0x000000d0
        /*09bc*/ 	.short	0x010a
        /*09be*/ 	.byte	0xff
	.zero		1


	//   ....[141]....
        /*09c0*/ 	.word	0x000091f0
        /*09c4*/ 	.word	0x00000000
        /*09c8*/ 	.word	0x000000f0
        /*09cc*/ 	.short	0x010a
        /*09ce*/ 	.byte	0xff
	.zero		1


	//   ....[142]....
        /*09d0*/ 	.word	0x00009240
        /*09d4*/ 	.word	0x00000003
        /*09d8*/ 	.word	0x000000c0
        /*09dc*/ 	.short	0x010a
        /*09de*/ 	.byte	0xff
	.zero		1


	//   ....[143]....
        /*09e0*/ 	.word	0x00009290
        /*09e4*/ 	.word	0x000000cf
        /*09e8*/ 	.word	0x00000110
        /*09ec*/ 	.short	0x010a
        /*09ee*/ 	.byte	0xff
	.zero		1


	//   ....[144]....
        /*09f0*/ 	.word	0x000092e0
        /*09f4*/ 	.word	0x000000d2
        /*09f8*/ 	.word	0x000000c0
        /*09fc*/ 	.short	0x010a
        /*09fe*/ 	.byte	0xff
	.zero		1


	//----- nvinfo : EIATTR_NUM_MBARRIERS
	.align		4
.L_47:
        /*0a00*/ 	.byte	0x03, 0x38
        /*0a02*/ 	.short	0x002e


	//----- nvinfo : EIATTR_EXIT_INSTR_OFFSETS
	.align		4
        /*0a04*/ 	.byte	0x04, 0x1c
        /*0a06*/ 	.short	(.L_49 - .L_48)


	//   ....[0]....
.L_48:
        /*0a08*/ 	.word	0x00002a50


	//   ....[1]....
        /*0a0c*/ 	.word	0x00002f40


	//   ....[2]....
        /*0a10*/ 	.word	0x00002fa0


	//   ....[3]....
        /*0a14*/ 	.word	0x00003db0


	//   ....[4]....
        /*0a18*/ 	.word	0x00004ac0


	//   ....[5]....
        /*0a1c*/ 	.word	0x00004b00


	//   ....[6]....
        /*0a20*/ 	.word	0x000086a0


	//----- nvinfo : EIATTR_MAX_THREADS
	.align		4
.L_49:
        /*0a24*/ 	.byte	0x04, 0x05
        /*0a26*/ 	.short	(.L_51 - .L_50)
.L_50:
        /*0a28*/ 	.word	0x00000100
        /*0a2c*/ 	.word	0x00000001
        /*0a30*/ 	.word	0x00000001


	//----- nvinfo : EIATTR_CRS_STACK_SIZE
	.align		4
.L_51:
        /*0a34*/ 	.byte	0x04, 0x1e
        /*0a36*/ 	.short	(.L_53 - .L_52)
.L_52:
        /*0a38*/ 	.word	0x00000000


	//----- nvinfo : EIATTR_CBANK_PARAM_SIZE
	.align		4
.L_53:
        /*0a3c*/ 	.byte	0x03, 0x19
        /*0a3e*/ 	.short	0x0800


	//----- nvinfo : EIATTR_PARAM_CBANK
	.align		4
        /*0a40*/ 	.byte	0x04, 0x0a
        /*0a42*/ 	.short	(.L_55 - .L_54)
	.align		4
.L_54:
        /*0a44*/ 	.word	index@(.nv.constant0._ZN7cutlass13device_kernelINS_4gemm6kernel13GemmUniversalIN4cute5tupleIJiiiiEEENS1_10collective13CollectiveMmaINS1_35MainloopSm100TmaUmmaWarpSpecializedILi12ELi2ELi4ENS5_IJNS4_1CILi1EEESB_SB_EEEEENS5_IJNSA_ILi128EEESE_NSA_ILi64EEEEEENS_12float_e4m3_tENS5_IJSB_llEEENS_12float_e5m2_tENS5_IJlSB_lEEENS4_8TiledMMAINS4_8MMA_AtomIJNS4_10MMA_TraitsINS4_19SM100_MMA_F8F6F4_SSEJSH_SJ_fSE_SE_NS4_17integral_constantINS4_4UMMA5MajorELSR_1EEENSP_ISR_LSR_0EEENSP_INSQ_7ScaleInELSU_0EEESV_EEEEEENS4_6LayoutISC_NS5_IJNSA_ILi0EEESZ_SZ_EEEEENS5_IJNS4_10UnderscoreES12_S12_EEEEENS4_13SM90_TMA_LOADENS4_14ComposedLayoutINS4_7SwizzleILi3ELi4ELi3EEENS4_18smem_ptr_flag_bitsILi8EEENSY_INS5_IJSE_NSA_ILi8EEEEEENS5_IJSB_SE_EEEEEEEvNS4_8identityES15_NS16_INS17_ILi2ELi4ELi3EEES1A_NSY_INS5_IJS1B_SF_EEENS5_IJSF_SB_EEEEEEEvS1G_EENS_8epilogue10collective18CollectiveEpilogueINS1N_23Sm100TmaWarpSpecializedILi2ELi2ELi64ELb0ELb0EEEJSG_NS5_IJNSY_ISE_SB_EENSY_ISF_SB_EEEEESH_SK_SH_SK_NS1N_6fusion15FusionCallbacksIS1R_NS1V_17LinearCombinationISH_fSH_fLNS_15FloatRoundStyleE2EEESG_S1U_JEEENS4_5SM1004TMEM4LOAD26SM100_TMEM_LOAD_32dp32b64xES15_S1L_NS4_39AutoVectorizingCopyWithAssumedAlignmentILi128EEENS4_14SM90_TMA_STOREES1L_S26_S26_EEEvvEEEEvNT_6ParamsE)
        /*0a48*/ 	.short	0x0380
        /*0a4a*/ 	.short	0x0800


	//----- nvinfo : EIATTR_SW_WAR
	.align		4
.L_55:
        /*0a4c*/ 	.byte	0x04, 0x36
        /*0a4e*/ 	.short	(.L_57 - .L_56)
.L_56:
        /*0a50*/ 	.word	0x00000008
.L_57:


//--------------------- .nv.callgraph             --------------------------
	.section	.nv.callgraph,"",@"SHT_CUDA_CALLGRAPH"
	.align	4
	.sectionentsize	8
	.align		4
        /*0000*/ 	.word	0x00000000
	.align		4
        /*0004*/ 	.word	0xffffffff
	.align		4
        /*0008*/ 	.word	index@(_ZN7cutlass13device_kernelINS_4gemm6kernel13GemmUniversalIN4cute5tupleIJiiiiEEENS1_10collective13CollectiveMmaINS1_35MainloopSm100TmaUmmaWarpSpecializedILi12ELi2ELi4ENS5_IJNS4_1CILi1EEESB_SB_EEEEENS5_IJNSA_ILi128EEESE_NSA_ILi64EEEEEENS_12float_e4m3_tENS5_IJSB_llEEENS_12float_e5m2_tENS5_IJlSB_lEEENS4_8TiledMMAINS4_8MMA_AtomIJNS4_10MMA_TraitsINS4_19SM100_MMA_F8F6F4_SSEJSH_SJ_fSE_SE_NS4_17integral_constantINS4_4UMMA5MajorELSR_1EEENSP_ISR_LSR_0EEENSP_INSQ_7ScaleInELSU_0EEESV_EEEEEENS4_6LayoutISC_NS5_IJNSA_ILi0EEESZ_SZ_EEEEENS5_IJNS4_10UnderscoreES12_S12_EEEEENS4_13SM90_TMA_LOADENS4_14ComposedLayoutINS4_7SwizzleILi3ELi4ELi3EEENS4_18smem_ptr_flag_bitsILi8EEENSY_INS5_IJSE_NSA_ILi8EEEEEENS5_IJSB_SE_EEEEEEEvNS4_8identityES15_NS16_INS17_ILi2ELi4ELi3EEES1A_NSY_INS5_IJS1B_SF_EEENS5_IJSF_SB_EEEEEEEvS1G_EENS_8epilogue10collective18CollectiveEpilogueINS1N_23Sm100TmaWarpSpecializedILi2ELi2ELi64ELb0ELb0EEEJSG_NS5_IJNSY_ISE_SB_EENSY_ISF_SB_EEEEESH_SK_SH_SK_NS1N_6fusion15FusionCallbacksIS1R_NS1V_17LinearCombinationISH_fSH_fLNS_15FloatRoundStyleE2EEESG_S1U_JEEENS4_5SM1004TMEM4LOAD26SM100_TMEM_LOAD_32dp32b64xES15_S1L_NS4_39AutoVectorizingCopyWithAssumedAlignmentILi128EEENS4_14SM90_TMA_STOREES1L_S26_S26_EEEvvEEEEvNT_6ParamsE)
	.align		4
        /*000c*/ 	.word	index@(__assertfail)
	.align		4
        /*0010*/ 	.word	0x00000000
	.align		4
        /*0014*/ 	.word	0xfffffffe
	.align		4
        /*0018*/ 	.word	0x00000000
	.align		4
        /*001c*/ 	.word	0xfffffffd
	.align		4
        /*0020*/ 	.word	0x00000000
	.align		4
        /*0024*/ 	.word	0xfffffffc


//--------------------- .nv.constant4             --------------------------
	.section	.nv.constant4,"a",@progbits
	.align	8
	.align		8
.nv.constant4:
        /*0000*/ 	.dword	__assertfail
	.align		8
        /*0008*/ 	.dword	__unnamed_1
	.align		8
        /*0010*/ 	.dword	__unnamed_2
	.align		8
        /*0018*/ 	.dword	_ZN40_INTERNAL_b9f0e990_4_k_cu_6e6b905c_382994cuda3std3__45__cpo5beginE
	.align		8
        /*0020*/ 	.dword	_ZN40_INTERNAL_b9f0e990_4_k_cu_6e6b905c_382994cuda3std3__45__cpo3endE
	.align		8
        /*0028*/ 	.dword	_ZN40_INTERNAL_b9f0e990_4_k_cu_6e6b905c_382994cuda3std3__45__cpo6cbeginE
	.align		8
        /*0030*/ 	.dword	_ZN40_INTERNAL_b9f0e990_4_k_cu_6e6b905c_382994cuda3std3__45__cpo4cendE
	.align		8
        /*0038*/ 	.dword	_ZN40_INTERNAL_b9f0e990_4_k_cu_6e6b905c_382994cuda3std3__442_GLOBAL__N__b9f0e990_4_k_cu_6e6b905c_382996ignoreE
	.align		8
        /*0040*/ 	.dword	_ZN40_INTERNAL_b9f0e990_4_k_cu_6e6b905c_382994cuda3std3__419piecewise_constructE
	.align		8
        /*0048*/ 	.dword	_ZN40_INTERNAL_b9f0e990_4_k_cu_6e6b905c_382994cuda3std3__48in_placeE
	.align		8
        /*0050*/ 	.dword	_ZN40_INTERNAL_b9f0e990_4_k_cu_6e6b905c_382994cuda3std6ranges3__45__cpo4swapE
	.align		8
        /*0058*/ 	.dword	_ZN40_INTERNAL_b9f0e990_4_k_cu_6e6b905c_382994cuda3std6ranges3__45__cpo9iter_moveE
	.align		8
        /*0060*/ 	.dword	_ZN40_INTERNAL_b9f0e990_4_k_cu_6e6b905c_382994cute7productE
	.align		8
        /*0068*/ 	.dword	_ZN40_INTERNAL_b9f0e990_4_k_cu_6e6b905c_382994cute1_E
	.align		8
        /*0070*/ 	.dword	$str$25
	.align		8
        /*0078*/ 	.dword	$str$26
	.align		8
        /*0080*/ 	.dword	$str$27
	.align		8
        /*0088*/ 	.dword	$str$28


//--------------------- .text._ZN7cutlass13device_kernelINS_4gemm6kernel13GemmUniversalIN4cute5tupleIJiiiiEEENS1_10collective13CollectiveMmaINS1_35MainloopSm100TmaUmmaWarpSpecializedILi12ELi2ELi4ENS5_IJNS4_1CILi1EEESB_SB_EEEEENS5_IJNSA_ILi128EEESE_NSA_ILi64EEEEEENS_12float_e4m3_tENS5_IJSB_llEEENS_12float_e5m2_tENS5_IJlSB_lEEENS4_8TiledMMAINS4_8MMA_AtomIJNS4_10MMA_TraitsINS4_19SM100_MMA_F8F6F4_SSEJSH_SJ_fSE_SE_NS4_17integral_constantINS4_4UMMA5MajorELSR_1EEENSP_ISR_LSR_0EEENSP_INSQ_7ScaleInELSU_0EEESV_EEEEEENS4_6LayoutISC_NS5_IJNSA_ILi0EEESZ_SZ_EEEEENS5_IJNS4_10UnderscoreES12_S12_EEEEENS4_13SM90_TMA_LOADENS4_14ComposedLayoutINS4_7SwizzleILi3ELi4ELi3EEENS4_18smem_ptr_flag_bitsILi8EEENSY_INS5_IJSE_NSA_ILi8EEEEEENS5_IJSB_SE_EEEEEEEvNS4_8identityES15_NS16_INS17_ILi2ELi4ELi3EEES1A_NSY_INS5_IJS1B_SF_EEENS5_IJSF_SB_EEEEEEEvS1G_EENS_8epilogue10collective18CollectiveEpilogueINS1N_23Sm100TmaWarpSpecializedILi2ELi2ELi64ELb0ELb0EEEJSG_NS5_IJNSY_ISE_SB_EENSY_ISF_SB_EEEEESH_SK_SH_SK_NS1N_6fusion15FusionCallbacksIS1R_NS1V_17LinearCombinationISH_fSH_fLNS_15FloatRoundStyleE2EEESG_S1U_JEEENS4_5SM1004TMEM4LOAD26SM100_TMEM_LOAD_32dp32b64xES15_S1L_NS4_39AutoVectorizingCopyWithAssumedAlignmentILi128EEENS4_14SM90_TMA_STOREES1L_S26_S26_EEEvvEEEEvNT_6ParamsE --------------------------
	.section	.text._ZN7cutlass13device_kernelINS_4gemm6kernel13GemmUniversalIN4cute5tupleIJiiiiEEENS1_10collective13CollectiveMmaINS1_35MainloopSm100TmaUmmaWarpSpecializedILi12ELi2ELi4ENS5_IJNS4_1CILi1EEESB_SB_EEEEENS5_IJNSA_ILi128EEESE_NSA_ILi64EEEEEENS_12float_e4m3_tENS5_IJSB_llEEENS_12float_e5m2_tENS5_IJlSB_lEEENS4_8TiledMMAINS4_8MMA_AtomIJNS4_10MMA_TraitsINS4_19SM100_MMA_F8F6F4_SSEJSH_SJ_fSE_SE_NS4_17integral_constantINS4_4UMMA5MajorELSR_1EEENSP_ISR_LSR_0EEENSP_INSQ_7ScaleInELSU_0EEESV_EEEEEENS4_6LayoutISC_NS5_IJNSA_ILi0EEESZ_SZ_EEEEENS5_IJNS4_10UnderscoreES12_S12_EEEEENS4_13SM90_TMA_LOADENS4_14ComposedLayoutINS4_7SwizzleILi3ELi4ELi3EEENS4_18smem_ptr_flag_bitsILi8EEENSY_INS5_IJSE_NSA_ILi8EEEEEENS5_IJSB_SE_EEEEEEEvNS4_8identityES15_NS16_INS17_ILi2ELi4ELi3EEES1A_NSY_INS5_IJS1B_SF_EEENS5_IJSF_SB_EEEEEEEvS1G_EENS_8epilogue10collective18CollectiveEpilogueINS1N_23Sm100TmaWarpSpecializedILi2ELi2ELi64ELb0ELb0EEEJSG_NS5_IJNSY_ISE_SB_EENSY_ISF_SB_EEEEESH_SK_SH_SK_NS1N_6fusion15FusionCallbacksIS1R_NS1V_17LinearCombinationISH_fSH_fLNS_15FloatRoundStyleE2EEESG_S1U_JEEENS4_5SM1004TMEM4LOAD26SM100_TMEM_LOAD_32dp32b64xES15_S1L_NS4_39AutoVectorizingCopyWithAssumedAlignmentILi128EEENS4_14SM90_TMA_STOREES1L_S26_S26_EEEvvEEEEvNT_6ParamsE,"ax",@progbits
	.align	128
.text._ZN7cutlass13device_kernelINS_4gemm6kernel13GemmUniversalIN4cute5tupleIJiiiiEEENS1_10collective13CollectiveMmaINS1_35MainloopSm100TmaUmmaWarpSpecializedILi12ELi2ELi4ENS5_IJNS4_1CILi1EEESB_SB_EEEEENS5_IJNSA_ILi128EEESE_NSA_ILi64EEEEEENS_12float_e4m3_tENS5_IJSB_llEEENS_12float_e5m2_tENS5_IJlSB_lEEENS4_8TiledMMAINS4_8MMA_AtomIJNS4_10MMA_TraitsINS4_19SM100_MMA_F8F6F4_SSEJSH_SJ_fSE_SE_NS4_17integral_constantINS4_4UMMA5MajorELSR_1EEENSP_ISR_LSR_0EEENSP_INSQ_7ScaleInELSU_0EEESV_EEEEEENS4_6LayoutISC_NS5_IJNSA_ILi0EEESZ_SZ_EEEEENS5_IJNS4_10UnderscoreES12_S12_EEEEENS4_13SM90_TMA_LOADENS4_14ComposedLayoutINS4_7SwizzleILi3ELi4ELi3EEENS4_18smem_ptr_flag_bitsILi8EEENSY_INS5_IJSE_NSA_ILi8EEEEEENS5_IJSB_SE_EEEEEEEvNS4_8identityES15_NS16_INS17_ILi2ELi4ELi3EEES1A_NSY_INS5_IJS1B_SF_EEENS5_IJSF_SB_EEEEEEEvS1G_EENS_8epilogue10collective18CollectiveEpilogueINS1N_23Sm100TmaWarpSpecializedILi2ELi2ELi64ELb0ELb0EEEJSG_NS5_IJNSY_ISE_SB_EENSY_ISF_SB_EEEEESH_SK_SH_SK_NS1N_6fusion15FusionCallbacksIS1R_NS1V_17LinearCombinationISH_fSH_fLNS_15FloatRoundStyleE2EEESG_S1U_JEEENS4_5SM1004TMEM4LOAD26SM100_TMEM_LOAD_32dp32b64xES15_S1L_NS4_39AutoVectorizingCopyWithAssumedAlignmentILi128EEENS4_14SM90_TMA_STOREES1L_S26_S26_EEEvvEEEEvNT_6ParamsE:
        .type           _ZN7cutlass13device_kernelINS_4gemm6kernel13GemmUniversalIN4cute5tupleIJiiiiEEENS1_10collective13CollectiveMmaINS1_35MainloopSm100TmaUmmaWarpSpecializedILi12ELi2ELi4ENS5_IJNS4_1CILi1EEESB_SB_EEEEENS5_IJNSA_ILi128EEESE_NSA_ILi64EEEEEENS_12float_e4m3_tENS5_IJSB_llEEENS_12float_e5m2_tENS5_IJlSB_lEEENS4_8TiledMMAINS4_8MMA_AtomIJNS4_10MMA_TraitsINS4_19SM100_MMA_F8F6F4_SSEJSH_SJ_fSE_SE_NS4_17integral_constantINS4_4UMMA5MajorELSR_1EEENSP_ISR_LSR_0EEENSP_INSQ_7ScaleInELSU_0EEESV_EEEEEENS4_6LayoutISC_NS5_IJNSA_ILi0EEESZ_SZ_EEEEENS5_IJNS4_10UnderscoreES12_S12_EEEEENS4_13SM90_TMA_LOADENS4_14ComposedLayoutINS4_7SwizzleILi3ELi4ELi3EEENS4_18smem_ptr_flag_bitsILi8EEENSY_INS5_IJSE_NSA_ILi8EEEEEENS5_IJSB_SE_EEEEEEEvNS4_8identityES15_NS16_INS17_ILi2ELi4ELi3EEES1A_NSY_INS5_IJS1B_SF_EEENS5_IJSF_SB_EEEEEEEvS1G_EENS_8epilogue10collective18CollectiveEpilogueINS1N_23Sm100TmaWarpSpecializedILi2ELi2ELi64ELb0ELb0EEEJSG_NS5_IJNSY_ISE_SB_EENSY_ISF_SB_EEEEESH_SK_SH_SK_NS1N_6fusion15FusionCallbacksIS1R_NS1V_17LinearCombinationISH_fSH_fLNS_15FloatRoundStyleE2EEESG_S1U_JEEENS4_5SM1004TMEM4LOAD26SM100_TMEM_LOAD_32dp32b64xES15_S1L_NS4_39AutoVectorizingCopyWithAssumedAlignmentILi128EEENS4_14SM90_TMA_STOREES1L_S26_S26_EEEvvEEEEvNT_6ParamsE,@function
        .size           _ZN7cutlass13device_kernelINS_4gemm6kernel13GemmUniversalIN4cute5tupleIJiiiiEEENS1_10collective13CollectiveMmaINS1_35MainloopSm100TmaUmmaWarpSpecializedILi12ELi2ELi4ENS5_IJNS4_1CILi1EEESB_SB_EEEEENS5_IJNSA_ILi128EEESE_NSA_ILi64EEEEEENS_12float_e4m3_tENS5_IJSB_llEEENS_12float_e5m2_tENS5_IJlSB_lEEENS4_8TiledMMAINS4_8MMA_AtomIJNS4_10MMA_TraitsINS4_19SM100_MMA_F8F6F4_SSEJSH_SJ_fSE_SE_NS4_17integral_constantINS4_4UMMA5MajorELSR_1EEENSP_ISR_LSR_0EEENSP_INSQ_7ScaleInELSU_0EEESV_EEEEEENS4_6LayoutISC_NS5_IJNSA_ILi0EEESZ_SZ_EEEEENS5_IJNS4_10UnderscoreES12_S12_EEEEENS4_13SM90_TMA_LOADENS4_14ComposedLayoutINS4_7SwizzleILi3ELi4ELi3EEENS4_18smem_ptr_flag_bitsILi8EEENSY_INS5_IJSE_NSA_ILi8EEEEEENS5_IJSB_SE_EEEEEEEvNS4_8identityES15_NS16_INS17_ILi2ELi4ELi3EEES1A_NSY_INS5_IJS1B_SF_EEENS5_IJSF_SB_EEEEEEEvS1G_EENS_8epilogue10collective18CollectiveEpilogueINS1N_23Sm100TmaWarpSpecializedILi2ELi2ELi64ELb0ELb0EEEJSG_NS5_IJNSY_ISE_SB_EENSY_ISF_SB_EEEEESH_SK_SH_SK_NS1N_6fusion15FusionCallbacksIS1R_NS1V_17LinearCombinationISH_fSH_fLNS_15FloatRoundStyleE2EEESG_S1U_JEEENS4_5SM1004TMEM4LOAD26SM100_TMEM_LOAD_32dp32b64xES15_S1L_NS4_39AutoVectorizingCopyWithAssumedAlignmentILi128EEENS4_14SM90_TMA_STOREES1L_S26_S26_EEEvvEEEEvNT_6ParamsE,(.L_x_168 - _ZN7cutlass13device_kernelINS_4gemm6kernel13GemmUniversalIN4cute5tupleIJiiiiEEENS1_10collective13CollectiveMmaINS1_35MainloopSm100TmaUmmaWarpSpecializedILi12ELi2ELi4ENS5_IJNS4_1CILi1EEESB_SB_EEEEENS5_IJNSA_ILi128EEESE_NSA_ILi64EEEEEENS_12float_e4m3_tENS5_IJSB_llEEENS_12float_e5m2_tENS5_IJlSB_lEEENS4_8TiledMMAINS4_8MMA_AtomIJNS4_10MMA_TraitsINS4_19SM100_MMA_F8F6F4_SSEJSH_SJ_fSE_SE_NS4_17integral_constantINS4_4UMMA5MajorELSR_1EEENSP_ISR_LSR_0EEENSP_INSQ_7ScaleInELSU_0EEESV_EEEEEENS4_6LayoutISC_NS5_IJNSA_ILi0EEESZ_SZ_EEEEENS5_IJNS4_10UnderscoreES12_S12_EEEEENS4_13SM90_TMA_LOADENS4_14ComposedLayoutINS4_7SwizzleILi3ELi4ELi3EEENS4_18smem_ptr_flag_bitsILi8EEENSY_INS5_IJSE_NSA_ILi8EEEEEENS5_IJSB_SE_EEEEEEEvNS4_8identityES15_NS16_INS17_ILi2ELi4ELi3EEES1A_NSY_INS5_IJS1B_SF_EEENS5_IJSF_SB_EEEEEEEvS1G_EENS_8epilogue10collective18CollectiveEpilogueINS1N_23Sm100TmaWarpSpecializedILi2ELi2ELi64ELb0ELb0EEEJSG_NS5_IJNSY_ISE_SB_EENSY_ISF_SB_EEEEESH_SK_SH_SK_NS1N_6fusion15FusionCallbacksIS1R_NS1V_17LinearCombinationISH_fSH_fLNS_15FloatRoundStyleE2EEESG_S1U_JEEENS4_5SM1004TMEM4LOAD26SM100_TMEM_LOAD_32dp32b64xES15_S1L_NS4_39AutoVectorizingCopyWithAssumedAlignmentILi128EEENS4_14SM90_TMA_STOREES1L_S26_S26_EEEvvEEEEvNT_6ParamsE)
        .other          _ZN7cutlass13device_kernelINS_4gemm6kernel13GemmUniversalIN4cute5tupleIJiiiiEEENS1_10collective13CollectiveMmaINS1_35MainloopSm100TmaUmmaWarpSpecializedILi12ELi2ELi4ENS5_IJNS4_1CILi1EEESB_SB_EEEEENS5_IJNSA_ILi128EEESE_NSA_ILi64EEEEEENS_12float_e4m3_tENS5_IJSB_llEEENS_12float_e5m2_tENS5_IJlSB_lEEENS4_8TiledMMAINS4_8MMA_AtomIJNS4_10MMA_TraitsINS4_19SM100_MMA_F8F6F4_SSEJSH_SJ_fSE_SE_NS4_17integral_constantINS4_4UMMA5MajorELSR_1EEENSP_ISR_LSR_0EEENSP_INSQ_7ScaleInELSU_0EEESV_EEEEEENS4_6LayoutISC_NS5_IJNSA_ILi0EEESZ_SZ_EEEEENS5_IJNS4_10UnderscoreES12_S12_EEEEENS4_13SM90_TMA_LOADENS4_14ComposedLayoutINS4_7SwizzleILi3ELi4ELi3EEENS4_18smem_ptr_flag_bitsILi8EEENSY_INS5_IJSE_NSA_ILi8EEEEEENS5_IJSB_SE_EEEEEEEvNS4_8identityES15_NS16_INS17_ILi2ELi4ELi3EEES1A_NSY_INS5_IJS1B_SF_EEENS5_IJSF_SB_EEEEEEEvS1G_EENS_8epilogue10collective18CollectiveEpilogueINS1N_23Sm100TmaWarpSpecializedILi2ELi2ELi64ELb0ELb0EEEJSG_NS5_IJNSY_ISE_SB_EENSY_ISF_SB_EEEEESH_SK_SH_SK_NS1N_6fusion15FusionCallbacksIS1R_NS1V_17LinearCombinationISH_fSH_fLNS_15FloatRoundStyleE2EEESG_S1U_JEEENS4_5SM1004TMEM4LOAD26SM100_TMEM_LOAD_32dp32b64xES15_S1L_NS4_39AutoVectorizingCopyWithAssumedAlignmentILi128EEENS4_14SM90_TMA_STOREES1L_S26_S26_EEEvvEEEEvNT_6ParamsE,@"STO_CUDA_ENTRY STV_DEFAULT"
_ZN7cutlass13device_kernelINS_4gemm6kernel13GemmUniversalIN4cute5tupleIJiiiiEEENS1_10collective13CollectiveMmaINS1_35MainloopSm100TmaUmmaWarpSpecializedILi12ELi2ELi4ENS5_IJNS4_1CILi1EEESB_SB_EEEEENS5_IJNSA_ILi128EEESE_NSA_ILi64EEEEEENS_12float_e4m3_tENS5_IJSB_llEEENS_12float_e5m2_tENS5_IJlSB_lEEENS4_8TiledMMAINS4_8MMA_AtomIJNS4_10MMA_TraitsINS4_19SM100_MMA_F8F6F4_SSEJSH_SJ_fSE_SE_NS4_17integral_constantINS4_4UMMA5MajorELSR_1EEENSP_ISR_LSR_0EEENSP_INSQ_7ScaleInELSU_0EEESV_EEEEEENS4_6LayoutISC_NS5_IJNSA_ILi0EEESZ_SZ_EEEEENS5_IJNS4_10UnderscoreES12_S12_EEEEENS4_13SM90_TMA_LOADENS4_14ComposedLayoutINS4_7SwizzleILi3ELi4ELi3EEENS4_18smem_ptr_flag_bitsILi8EEENSY_INS5_IJSE_NSA_ILi8EEEEEENS5_IJSB_SE_EEEEEEEvNS4_8identityES15_NS16_INS17_ILi2ELi4ELi3EEES1A_NSY_INS5_IJS1B_SF_EEENS5_IJSF_SB_EEEEEEEvS1G_EENS_8epilogue10collective18CollectiveEpilogueINS1N_23Sm100TmaWarpSpecializedILi2ELi2ELi64ELb0ELb0EEEJSG_NS5_IJNSY_ISE_SB_EENSY_ISF_SB_EEEEESH_SK_SH_SK_NS1N_6fusion15FusionCallbacksIS1R_NS1V_17LinearCombinationISH_fSH_fLNS_15FloatRoundStyleE2EEESG_S1U_JEEENS4_5SM1004TMEM4LOAD26SM100_TMEM_LOAD_32dp32b64xES15_S1L_NS4_39AutoVectorizingCopyWithAssumedAlignmentILi128EEENS4_14SM90_TMA_STOREES1L_S26_S26_EEEvvEEEEvNT_6ParamsE:
[----:B------:R-:W1:Y:S01]  /*0000*/  LDC R1, c[0x0][0x37c] ;  /* 0x0000df00ff017b82 */ /* 0x000e620000000800 */
[----:B------:R-:W2:Y:S01]  /*0010*/  S2R R189, SR_TID.X ;  /* 0x0000000000bd7919 */ /* 0x000ea20000002100 */
[----:B------:R-:W3:Y:S01]  /*0020*/  LDCU.64 UR4, c[0x0][0x890] ;  /* 0x00011200ff0477ac */ /* 0x000ee20008000a00 */
[----:B------:R-:W-:Y:S02]  /*0030*/  PRMT R171, RZ, 0x7610, R171 ;  /* 0x00007610ffab7816 */ /* 0x000fe400000000ab */
[----:B------:R-:W-:Y:S01]  /*0040*/  ELECT P5, URZ, PT ;  /* 0x0000000000ff782f */ /* 0x000fe200038a0000 */
[----:B------:R-:W4:Y:S01]  /*0050*/  LDCU.64 UR46, c[0x0][0x358] ;  /* 0x00006b00ff2e77ac */ /* 0x000f220008000a00 */
[----:B---3--:R-:W-:-:S04]  /*0060*/  UISETP.NE.U32.AND UP0, UPT, UR4, URZ, UPT ;  /* 0x000000ff0400728c */ /* 0x008fc8000bf05070 */
[----:B------:R-:W-:Y:S01]  /*0070*/  UISETP.NE.AND.EX UP0, UPT, UR5, URZ, UPT, UP0 ;  /* 0x000000ff0500728c */ /* 0x000fe2000bf05300 */
[----:B--2---:R-:W-:-:S05]  /*0080*/  SHF.R.U32.HI R173, RZ, 0x5, R189 ;  /* 0x00000005ffad7819 */ /* 0x004fca00000116bd */
[----:B------:R-:W2:Y:S02]  /*0090*/  SHFL.IDX PT, R0, R173, RZ, 0x1f ;  /* 0x00001fffad007589 */ /* 0x000ea400000e0000 */
[----:B--2---:R-:W-:Y:S01]  /*00a0*/  R2UR UR8, R0 ;  /* 0x00000000000872ca */ /* 0x004fe200000e0000 */
[----:B-1--4-:R-:W-:-:S14]  /*00b0*/  BRA.U UP0, `(.L_x_0) ;  /* 0x00000001002c7547 */ /* 0x012fdc000b800000 */
[----:B------:R-:W1:Y:S02]  /*00c0*/  LDCU.64 UR6, c[0x0][0x888] ;  /* 0x00011100ff0677ac */ /* 0x000e640008000a00 */
[----:B-1----:R-:W-:-:S04]  /*00d0*/  UISETP.NE.U32.AND UP0, UPT, UR6, URZ, UPT ;  /* 0x000000ff0600728c */ /* 0x002fc8000bf05070 */
[----:B------:R-:W-:-:S09]  /*00e0*/  UISETP.NE.AND.EX UP0, UPT, UR7, URZ, UPT, UP0 ;  /* 0x000000ff0700728c */ /* 0x000fd2000bf05300 */
[----:B------:R-:W-:Y:S05]  /*00f0*/  BRA.U !UP0, `(.L_x_1) ;  /* 0x0000000108107547 */ /* 0x000fea000b800000 */
[----:B------:R-:W1:Y:S02]  /*0100*/  LDC.64 R2, c[0x0][0x888] ;  /* 0x00022200ff027b82 */ /* 0x000e640000000a00 */
[----:B-1----:R1:W5:Y:S01]  /*0110*/  LDG.E R81, desc[UR46][R2.64] ;  /* 0x0000002e02517981 */ /* 0x002362000c1e1900 */
[----:B------:R-:W-:Y:S01]  /*0120*/  HFMA2 R171, -RZ, RZ, 0, 5.9604644775390625e-08 ;  /* 0x00000001ffab7431 */ /* 0x000fe200000001ff */
[----:B------:R-:W-:Y:S05]  /*0130*/  BRA `(.L_x_0) ;  /* 0x00000000000c7947 */ /* 0x000fea0003800000 */
.L_x_1:
[----:B------:R-:W1:Y:S01]  /*0140*/  LDCU UR6, c[0x0][0x880] ;  /* 0x00011000ff0677ac */ /* 0x000e620008000800 */
[----:B------:R-:W-:Y:S01]  /*0150*/  HFMA2 R171, -RZ, RZ, 0, 5.9604644775390625e-08 ;  /* 0x00000001ffab7431 */ /* 0x000fe200000001ff */
[----:B-1----:R-:W-:-:S07]  /*0160*/  MOV R81, UR6 ;  /* 0x0000000600517c02 */ /* 0x002fce0008000f00 */
.L_x_0:
[----:B------:R-:W2:Y:S02]  /*0170*/  LDCU.64 UR6, c[0x0][0x8b0] ;  /* 0x00011600ff0677ac */ /* 0x000ea40008000a00 */
[----:B--2---:R-:W-:-:S04]  /*0180*/  UISETP.NE.U32.AND UP0, UPT, UR6, URZ, UPT ;  /* 0x000000ff0600728c */ /* 0x004fc8000bf05070 */
[----:B------:R-:W-:-:S09]  /*0190*/  UISETP.NE.AND.EX UP0, UPT, UR7, URZ, UPT, UP0 ;  /* 0x000000ff0700728c */ /* 0x000fd2000bf05300 */
[----:B------:R-:W-:Y:S05]  /*01a0*/  BRA.U UP0, `(.L_x_2) ;  /* 0x0000000100247547 */ /* 0x000fea000b800000 */
[----:B------:R-:W2:Y:S02]  /*01b0*/  LDCU.64 UR6, c[0x0][0x8a8] ;  /* 0x00011500ff0677ac */ /* 0x000ea40008000a00 */
[----:B--2---:R-:W-:-:S04]  /*01c0*/  UISETP.NE.U32.AND UP0, UPT, UR6, URZ, UPT ;  /* 0x000000ff0600728c */ /* 0x004fc8000bf05070 */
[----:B------:R-:W-:-:S09]  /*01d0*/  UISETP.NE.AND.EX UP0, UPT, UR7, URZ, UPT, UP0 ;  /* 0x000000ff0700728c */ /* 0x000fd2000bf05300 */
[----:B------:R-:W-:Y:S05]  /*01e0*/  BRA.U !UP0, `(.L_x_3) ;  /* 0x00000001080c7547 */ /* 0x000fea000b800000 */
[----:B------:R-:W2:Y:S02]  /*01f0*/  LDC.64 R78, c[0x0][0x8a8] ;  /* 0x00022a00ff4e7b82 */ /* 0x000ea40000000a00 */
[----:B--2---:R2:W5:Y:S01]  /*0200*/  LDG.E R78, desc[UR46][R78.64] ;  /* 0x0000002e4e4e7981 */ /* 0x004562000c1e1900 */
[----:B------:R-:W-:Y:S05]  /*0210*/  BRA `(.L_x_2) ;  /* 0x0000000000087947 */ /* 0x000fea0003800000 */
.L_x_3:
[----:B------:R-:W2:Y:S02]  /*0220*/  LDCU UR6, c[0x0][0x8a0] ;  /* 0x00011400ff0677ac */ /* 0x000ea40008000800 */
[----:B--2---:R-:W-:Y:S02]  /*0230*/  MOV R78, UR6 ;  /* 0x00000006004e7c02 */ /* 0x004fe40008000f00 */
.L_x_2:
[----:B------:R-:W-:Y:S01]  /*0240*/  IMAD.U32 R0, RZ, RZ, UR8 ;  /* 0x00000008ff007e24 */ /* 0x000fe2000f8e00ff */
[----:B------:R-:W-:Y:S04]  /*0250*/  BSSY.RECONVERGENT B0, `(.L_x_4) ;  /* 0x000000c000007945 */ /* 0x000fe80003800200 */
[C---:B------:R-:W-:Y:S02]  /*0260*/  ISETP.NE.OR P1, PT, R0.reuse, 0x1, !P5 ;  /* 0x000000010000780c */ /* 0x040fe40006f25670 */
[----:B------:R-:W-:-:S11]  /*0270*/  ISETP.NE.OR P0, PT, R0, 0x3, !P5 ;  /* 0x000000030000780c */ /* 0x000fd60006f05670 */
[----:B------:R-:W-:Y:S05]  /*0280*/  @P1 BRA `(.L_x_5) ;  /* 0x0000000000201947 */ /* 0x000fea0003800000 */
[----:B------:R-:W3:Y:S02]  /*0290*/  LDCU.64 UR6, c[0x0][0x348] ;  /* 0x00006900ff0677ac */ /* 0x000ee40008000a00 */
[----:B---3--:R-:W-:Y:S02]  /*02a0*/  UIADD3 UR10, UP1, UPT, UR6, 0x80, URZ ;  /* 0x00000080060a7890 */ /* 0x008fe4000ff3e0ff */
[----:B------:R-:W-:Y:S02]  /*02b0*/  UIADD3 UR6, UP0, UPT, UR6, 0x180, URZ ;  /* 0x0000018006067890 */ /* 0x000fe4000ff1e0ff */
[----:B------:R-:W-:Y:S02]  /*02c0*/  UIADD3.X UR11, UPT, UPT, URZ, UR7, URZ, UP1, !UPT ;  /* 0x00000007ff0b7290 */ /* 0x000fe40008ffe4ff */
[----:B------:R-:W-:-:S07]  /*02d0*/  UIADD3.X UR7, UPT, UPT, URZ, UR7, URZ, UP0, !UPT ;  /* 0x00000007ff077290 */ /* 0x000fce00087fe4ff */
[----:B------:R3:W-:Y:S02]  /*02e0*/  UTMACCTL.PF [UR10] ;  /* 0x000000000a0079b9 */ /* 0x0007e40008040000 */
[----:B------:R3:W-:Y:S02]  /*02f0*/  UTMACCTL.PF [UR6] ;  /* 0x00000000060079b9 */ /* 0x0007e40008040000 */
[----:B---3--:R-:W-:Y:S01]  /*0300*/  NOP ;  /* 0x0000000000007918 */ /* 0x008fe20000000000 */
.L_x_5:
[----:B------:R-:W-:Y:S05]  /*0310*/  BSYNC.RECONVERGENT B0 ;  /* 0x0000000000007941 */ /* 0x000fea0003800200 */
.L_x_4:
[----:B------:R-:W-:Y:S04]  /*0320*/  BSSY.RECONVERGENT B0, `(.L_x_6) ;  /* 0x000000a000007945 */ /* 0x000fe80003800200 */
        /* <DEDUP_REMOVED lines=9> */
.L_x_7:
[----:B------:R-:W-:Y:S05]  /*03c0*/  BSYNC.RECONVERGENT B0 ;  /* 0x0000000000007941 */ /* 0x000fea0003800200 */
.L_x_6:
[----:B------:R-:W3:Y:S01]  /*03d0*/  LDCU.64 UR6, c[0x0][0x888] ;  /* 0x00011100ff0677ac */ /* 0x000ee20008000a00 */
[----:B------:R-:W-:Y:S02]  /*03e0*/  UISETP.EQ.U32.AND UP1, UPT, UR4, URZ, UPT ;  /* 0x000000ff0400728c */ /* 0x000fe4000bf22070 */
[----:B------:R-:W-:Y:S02]  /*03f0*/  UPLOP3.LUT UP2, UPT, UPT, UPT, UPT, 0x80, 0x8 ;  /* 0x000000000008789c */ /* 0x000fe40003f4f070 */
[----:B---3--:R-:W-:-:S04]  /*0400*/  UISETP.NE.U32.AND UP0, UPT, UR6, URZ, UPT ;  /* 0x000000ff0600728c */ /* 0x008fc8000bf05070 */
[----:B------:R-:W-:-:S04]  /*0410*/  UISETP.NE.AND.EX UP0, UPT, UR7, URZ, UPT, UP0 ;  /* 0x000000ff0700728c */ /* 0x000fc8000bf05300 */
[----:B------:R-:W-:-:S04]  /*0420*/  UISETP.EQ.OR.EX UP3, UPT, UR5, URZ, !UP0, UP1 ;  /* 0x000000ff0500728c */ /* 0x000fc8000c762710 */
[----:B------:R-:W-:-:S05]  /*0430*/  UP2UR UR50, UPR, URZ, 0x8 ;  /* 0x00000008ff327883 */ /* 0x000fca0008000000 */
[----:B------:R-:W-:Y:S07]  /*0440*/  BRA.U !UP3, `(.L_x_8) ;  /* 0x000000010b207547 */ /* 0x000fee000b800000 */
[----:B------:R-:W-:Y:S01]  /*0450*/  UISETP.NE.U32.AND UP2, UPT, UR4, URZ, UPT ;  /* 0x000000ff0400728c */ /* 0x000fe2000bf45070 */
[----:B-----5:R-:W-:Y:S01]  /*0460*/  FSETP.NEU.AND P0, PT, R81, RZ, PT ;  /* 0x000000ff5100720b */ /* 0x020fe20003f0d000 */
[----:B------:R-:W-:Y:S02]  /*0470*/  USEL UR4, URZ, 0xffffffff, UP0 ;  /* 0xffffffffff047887 */ /* 0x000fe40008000000 */
[----:B------:R-:W-:-:S10]  /*0480*/  UISETP.NE.AND.EX UP2, UPT, UR5, URZ, UPT, UP2 ;  /* 0x000000ff0500728c */ /* 0x000fd4000bf45320 */
[----:B------:R-:W-:Y:S01]  /*0490*/  VOTEU.ANY UP1, P0 ;  /* 0x0000000000ff7886 */ /* 0x000fe20000020100 */
[----:B------:R-:W-:-:S04]  /*04a0*/  @!UP2 USEL UR4, URZ, 0xffffffff, UP1 ;  /* 0xffffffffff04a887 */ /* 0x000fc80008800000 */
[----:B------:R-:W-:-:S04]  /*04b0*/  ULOP3.LUT UR4, UR4, 0x1, URZ, 0xc0, !UPT ;  /* 0x0000000104047892 */ /* 0x000fc8000f8ec0ff */
[----:B------:R-:W-:-:S11]  /*04c0*/  UISETP.NE.U32.AND UP2, UPT, UR4, 0x1, UPT ;  /* 0x000000010400788c */ /* 0x000fd6000bf45070 */
.L_x_8:
[----:B-1----:R-:W1:Y:S01]  /*04d0*/  SHFL.IDX PT, R2, R173, RZ, 0x1f ;  /* 0x00001fffad027589 */ /* 0x002e6200000e0000 */
[----:B------:R-:W-:-:S04]  /*04e0*/  UISETP.NE.AND UP1, UPT, UR8, 0x2, UPT ;  /* 0x000000020800788c */ /* 0x000fc8000bf25270 */
[----:B------:R-:W-:Y:S01]  /*04f0*/  USEL UR6, URZ, 0x1, UP1 ;  /* 0x00000001ff067887 */ /* 0x000fe20008800000 */
[----:B-1----:R-:W-:-:S13]  /*0500*/  ISETP.NE.AND P0, PT, R2, RZ, PT ;  /* 0x000000ff0200720c */ /* 0x002fda0003f05270 */
[----:B------:R-:W-:Y:S05]  /*0510*/  @P0 BRA `(.L_x_9) ;  /* 0x0000000000940947 */ /* 0x000fea0003800000 */
[----:B------:R-:W-:Y:S01]  /*0520*/  ELECT P0, URZ, PT ;  /* 0x0000000000ff782f */ /* 0x000fe20003800000 */
[----:B------:R-:W-:-:S12]  /*0530*/  BSSY.RECONVERGENT B0, `(.L_x_9) ;  /* 0x0000023000007945 */ /* 0x000fd80003800200 */
[----:B------:R-:W-:Y:S05]  /*0540*/  @!P0 BRA `(.L_x_10) ;  /* 0x0000000000848947 */ /* 0x000fea0003800000 */
[----:B------:R-:W1:Y:S01]  /*0550*/  S2UR UR5, SR_CgaCtaId ;  /* 0x00000000000579c3 */ /* 0x000e620000008800 */
[----:B------:R-:W-:Y:S01]  /*0560*/  UMOV UR7, 0x400 ;  /* 0x0000040000077882 */ /* 0x000fe20000000000 */
[----:B------:R-:W-:Y:S02]  /*0570*/  UMOV UR4, 0x1 ;  /* 0x0000000100047882 */ /* 0x000fe40000000000 */
[----:B------:R-:W-:-:S04]  /*0580*/  UIADD3 UR10, UPT, UPT, -UR4, 0x100000, URZ ;  /* 0x00100000040a7890 */ /* 0x000fc8000fffe1ff */
[----:B------:R-:W-:Y:S02]  /*0590*/  USHF.L.U32 UR11, UR10, 0xb, URZ ;  /* 0x0000000b0a0b7899 */ /* 0x000fe400080006ff */
[----:B------:R-:W-:Y:S02]  /*05a0*/  USHF.L.U32 UR10, UR10, 0x1, URZ ;  /* 0x000000010a0a7899 */ /* 0x000fe400080006ff */
[----:B-1----:R-:W-:Y:S01]  /*05b0*/  ULEA UR5, UR5, UR7, 0x18 ;  /* 0x0000000705057291 */ /* 0x002fe2000f8ec0ff */
[----:B------:R-:W1:Y:S11]  /*05c0*/  FENCE.VIEW.ASYNC.S ;  /* 0x00000000000073c6 */ /* 0x000e760000000000 */
[----:B-1----:R1:W3:Y:S01]  /*05d0*/  SYNCS.EXCH.64 URZ, [UR5], UR10 ;  /* 0x0000000a05ff75b2 */ /* 0x0022e20008000100 */
[----:B------:R1:W4:Y:S01]  /*05e0*/  SYNCS.EXCH.64 URZ, [UR5+0x60], UR10 ;  /* 0x0000600a05ff75b2 */ /* 0x0003220008000100 */
[----:B------:R1:W1:Y:S01]  /*05f0*/  SYNCS.EXCH.64 URZ, [UR5+0x8], UR10 ;  /* 0x0000080a05ff75b2 */ /* 0x0002620008000100 */
        /* <DEDUP_REMOVED lines=21> */
[----:B---3--:R-:W-:Y:S01]  /*0750*/  NOP ;  /* 0x0000000000007918 */ /* 0x008fe20000000000 */
.L_x_10:
[----:B-1----:R-:W-:Y:S05]  /*0760*/  BSYNC.RECONVERGENT B0 ;  /* 0x0000000000007941 */ /* 0x002fea0003800200 */
.L_x_9:
[----:B------:R-:W1:Y:S01]  /*0770*/  SHFL.IDX PT, R2, R173, RZ, 0x1f ;  /* 0x00001fffad027589 */ /* 0x000e6200000e0000 */
[----:B------:R-:W-:Y:S01]  /*0780*/  NOP ;  /* 0x0000000000007918 */ /* 0x000fe20000000000 */
[----:B-1----:R-:W-:-:S13]  /*0790*/  ISETP.NE.AND P0, PT, R2, 0x1, PT ;  /* 0x000000010200780c */ /* 0x002fda0003f05270 */
[----:B------:R-:W-:Y:S05]  /*07a0*/  @P0 BRA `(.L_x_11) ;  /* 0x0000000000480947 */ /* 0x000fea0003800000 */
[----:B------:R-:W1:Y:S01]  /*07b0*/  S2UR UR7, SR_CgaCtaId ;  /* 0x00000000000779c3 */ /* 0x000e620000008800 */
[----:B------:R-:W-:Y:S01]  /*07c0*/  UMOV UR9, 0x400 ;  /* 0x0000040000097882 */ /* 0x000fe20000000000 */
[----:B------:R-:W-:Y:S01]  /*07d0*/  UMOV UR5, 0x20 ;  /* 0x0000002000057882 */ /* 0x000fe20000000000 */
[----:B------:R-:W-:Y:S01]  /*07e0*/  UMOV UR4, 0x80 ;  /* 0x0000008000047882 */ /* 0x000fe20000000000 */
[----:B------:R-:W-:-:S04]  /*07f0*/  UIADD3 UR10, UPT, UPT, -UR5, 0x100000, URZ ;  /* 0x00100000050a7890 */ /* 0x000fc8000fffe1ff */
[----:B------:R-:W-:Y:S02]  /*0800*/  USHF.L.U32 UR11, UR10, 0xb, URZ ;  /* 0x0000000b0a0b7899 */ /* 0x000fe400080006ff */
[----:B------:R-:W-:Y:S02]  /*0810*/  USHF.L.U32 UR10, UR10, 0x1, URZ ;  /* 0x000000010a0a7899 */ /* 0x000fe400080006ff */
[----:B------:R-:W-:-:S04]  /*0820*/  UIADD3 UR4, UPT, UPT, -UR4, 0x100000, URZ ;  /* 0x0010000004047890 */ /* 0x000fc8000fffe1ff */
[----:B------:R-:W-:Y:S02]  /*0830*/  USHF.L.U32 UR5, UR4, 0xb, URZ ;  /* 0x0000000b04057899 */ /* 0x000fe400080006ff */
[----:B------:R-:W-:Y:S01]  /*0840*/  USHF.L.U32 UR4, UR4, 0x1, URZ ;  /* 0x0000000104047899 */ /* 0x000fe200080006ff */
[----:B------:R-:W-:Y:S01]  /*0850*/  ELECT P0, URZ, PT ;  /* 0x0000000000ff782f */ /* 0x000fe20003800000 */
[----:B-1----:R-:W-:Y:S01]  /*0860*/  ULEA UR7, UR7, UR9, 0x18 ;  /* 0x0000000907077291 */ /* 0x002fe2000f8ec0ff */
[----:B------:R-:W1:Y:S11]  /*0870*/  FENCE.VIEW.ASYNC.S ;  /* 0x00000000000073c6 */ /* 0x000e760000000000 */
[----:B-1----:R1:W3:Y:S01]  /*0880*/  SYNCS.EXCH.64 URZ, [UR7+0xc0], UR10 ;  /* 0x0000c00a07ff75b2 */ /* 0x0022e20008000100 */
[----:B------:R1:W1:Y:S01]  /*0890*/  SYNCS.EXCH.64 URZ, [UR7+0xd0], UR4 ;  /* 0x0000d00407ff75b2 */ /* 0x0002620008000100 */
[----:B------:R1:W1:Y:S01]  /*08a0*/  SYNCS.EXCH.64 URZ, [UR7+0xc8], UR10 ;  /* 0x0000c80a07ff75b2 */ /* 0x0002620008000100 */
[----:B------:R1:W1:Y:S01]  /*08b0*/  SYNCS.EXCH.64 URZ, [UR7+0xd8], UR4 ;  /* 0x0000d80407ff75b2 */ /* 0x0002620008000100 */
[----:B------:R-:W-:Y:S01]  /*08c0*/  NOP ;  /* 0x0000000000007918 */ /* 0x000fe20000000000 */
.L_x_11:
[----:B------:R-:W2:Y:S01]  /*08d0*/  SHFL.IDX PT, R2, R173, RZ, 0x1f ;  /* 0x00001fffad027589 */ /* 0x000ea200000e0000 */
[----:B------:R-:W-:Y:S01]  /*08e0*/  NOP ;  /* 0x0000000000007918 */ /* 0x000fe20000000000 */
[----:B--2---:R-:W-:-:S13]  /*08f0*/  ISETP.NE.AND P0, PT, R2, 0x3, PT ;  /* 0x000000030200780c */ /* 0x004fda0003f05270 */
[----:B------:R-:W-:Y:S05]  /*0900*/  @P0 BRA `(.L_x_12) ;  /* 0x0000000000300947 */ /* 0x000fea0003800000 */
[----:B-1----:R-:W1:Y:S01]  /*0910*/  S2UR UR5, SR_CgaCtaId ;  /* 0x00000000000579c3 */ /* 0x002e620000008800 */
[----:B------:R-:W-:Y:S01]  /*0920*/  UMOV UR7, 0x400 ;  /* 0x0000040000077882 */ /* 0x000fe20000000000 */
[----:B------:R-:W-:Y:S01]  /*0930*/  UMOV UR4, 0x20 ;  /* 0x0000002000047882 */ /* 0x000fe20000000000 */
[----:B------:R-:W-:Y:S01]  /*0940*/  ELECT P0, URZ, PT ;  /* 0x0000000000ff782f */ /* 0x000fe20003800000 */
[----:B------:R-:W-:-:S04]  /*0950*/  UIADD3 UR10, UPT, UPT, -UR4, 0x100000, URZ ;  /* 0x00100000040a7890 */ /* 0x000fc8000fffe1ff */
[----:B------:R-:W-:Y:S02]  /*0960*/  USHF.L.U32 UR11, UR10, 0xb, URZ ;  /* 0x0000000b0a0b7899 */ /* 0x000fe400080006ff */
[----:B------:R-:W-:Y:S02]  /*0970*/  USHF.L.U32 UR10, UR10, 0x1, URZ ;  /* 0x000000010a0a7899 */ /* 0x000fe400080006ff */
[----:B-1----:R-:W-:Y:S01]  /*0980*/  ULEA UR5, UR5, UR7, 0x18 ;  /* 0x0000000705057291 */ /* 0x002fe2000f8ec0ff */
[----:B------:R-:W1:Y:S11]  /*0990*/  FENCE.VIEW.ASYNC.S ;  /* 0x00000000000073c6 */ /* 0x000e760000000000 */
[----:B-1----:R2:W1:Y:S01]  /*09a0*/  SYNCS.EXCH.64 URZ, [UR5+0xe0], UR10 ;  /* 0x0000e00a05ff75b2 */ /* 0x0024620008000100 */
[----:B------:R2:W1:Y:S02]  /*09b0*/  SYNCS.EXCH.64 URZ, [UR5+0xe8], UR10 ;  /* 0x0000e80a05ff75b2 */ /* 0x0004640008000100 */
[----:B--2---:R-:W-:Y:S01]  /*09c0*/  NOP ;  /* 0x0000000000007918 */ /* 0x004fe20000000000 */
.L_x_12:
[----:B------:R-:W2:Y:S01]  /*09d0*/  SHFL.IDX PT, R2, R173, RZ, 0x1f ;  /* 0x00001fffad027589 */ /* 0x000ea200000e0000 */
[----:B------:R-:W-:Y:S01]  /*09e0*/  NOP ;  /* 0x0000000000007918 */ /* 0x000fe20000000000 */
[----:B--2---:R-:W-:-:S13]  /*09f0*/  ISETP.NE.AND P0, PT, R2, 0x4, PT ;  /* 0x000000040200780c */ /* 0x004fda0003f05270 */
[----:B------:R-:W-:Y:S05]  /*0a00*/  @P0 BRA `(.L_x_13) ;  /* 0x00000000004c0947 */ /* 0x000fea0003800000 */
[----:B-1----:R-:W1:Y:S01]  /*0a10*/  S2UR UR5, SR_CgaCtaId ;  /* 0x00000000000579c3 */ /* 0x002e620000008800 */
[----:B------:R-:W-:Y:S01]  /*0a20*/  UMOV UR9, 0x100 ;  /* 0x0000010000097882 */ /* 0x000fe20000000000 */
[----:B------:R-:W-:Y:S01]  /*0a30*/  UMOV UR7, 0x400 ;  /* 0x0000040000077882 */ /* 0x000fe20000000000 */
[----:B------:R-:W-:Y:S01]  /*0a40*/  USEL UR9, UR9, 0xe0, UP2 ;  /* 0x000000e009097887 */ /* 0x000fe20009000000 */
[----:B------:R-:W-:Y:S01]  /*0a50*/  UMOV UR4, 0x1 ;  /* 0x0000000100047882 */ /* 0x000fe20000000000 */
[----:B------:R-:W-:Y:S01]  /*0a60*/  ELECT P0, URZ, PT ;  /* 0x0000000000ff782f */ /* 0x000fe20003800000 */
[----:B------:R-:W-:-:S04]  /*0a70*/  UIADD3 UR10, UPT, UPT, -UR4, 0x100000, URZ ;  /* 0x00100000040a7890 */ /* 0x000fc8000fffe1ff */
[----:B------:R-:W-:Y:S02]  /*0a80*/  USHF.L.U32 UR11, UR10, 0xb, URZ ;  /* 0x0000000b0a0b7899 */ /* 0x000fe400080006ff */
[----:B------:R-:W-:Y:S02]  /*0a90*/  USHF.L.U32 UR10, UR10, 0x1, URZ ;  /* 0x000000010a0a7899 */ /* 0x000fe400080006ff */
[----:B------:R-:W-:-:S04]  /*0aa0*/  UIADD3 UR12, UPT, UPT, -UR9, 0x100000, URZ ;  /* 0x00100000090c7890 */ /* 0x000fc8000fffe1ff */
[----:B------:R-:W-:Y:S02]  /*0ab0*/  USHF.L.U32 UR13, UR12, 0xb, URZ ;  /* 0x0000000b0c0d7899 */ /* 0x000fe400080006ff */
[----:B------:R-:W-:Y:S02]  /*0ac0*/  USHF.L.U32 UR12, UR12, 0x1, URZ ;  /* 0x000000010c0c7899 */ /* 0x000fe400080006ff */
[----:B-1----:R-:W-:Y:S01]  /*0ad0*/  ULEA UR5, UR5, UR7, 0x18 ;  /* 0x0000000705057291 */ /* 0x002fe2000f8ec0ff */
[----:B------:R-:W1:Y:S11]  /*0ae0*/  FENCE.VIEW.ASYNC.S ;  /* 0x00000000000073c6 */ /* 0x000e760000000000 */
[----:B-1----:R2:W1:Y:S01]  /*0af0*/  SYNCS.EXCH.64 URZ, [UR5+0xf0], UR10 ;  /* 0x0000f00a05ff75b2 */ /* 0x0024620008000100 */
[----:B------:R2:W1:Y:S01]  /*0b00*/  SYNCS.EXCH.64 URZ, [UR5+0x100], UR12 ;  /* 0x0001000c05ff75b2 */ /* 0x0004620008000100 */
[----:B------:R2:W1:Y:S01]  /*0b10*/  SYNCS.EXCH.64 URZ, [UR5+0xf8], UR10 ;  /* 0x0000f80a05ff75b2 */ /* 0x0004620008000100 */
[----:B------:R2:W1:Y:S02]  /*0b20*/  SYNCS.EXCH.64 URZ, [UR5+0x108], UR12 ;  /* 0x0001080c05ff75b2 */ /* 0x0004640008000100 */
[----:B--2---:R-:W-:Y:S01]  /*0b30*/  NOP ;  /* 0x0000000000007918 */ /* 0x004fe20000000000 */
.L_x_13:
[----:B------:R-:W2:Y:S01]  /*0b40*/  SHFL.IDX PT, R2, R173, RZ, 0x1f ;  /* 0x00001fffad027589 */ /* 0x000ea200000e0000 */
[----:B------:R-:W-:Y:S01]  /*0b50*/  NOP ;  /* 0x0000000000007918 */ /* 0x000fe20000000000 */
[----:B--2---:R-:W-:-:S13]  /*0b60*/  ISETP.NE.AND P0, PT, R2, 0x5, PT ;  /* 0x000000050200780c */ /* 0x004fda0003f05270 */
[----:B------:R-:W-:Y:S05]  /*0b70*/  @P0 BRA `(.L_x_14) ;  /* 0x0000000000580947 */ /* 0x000fea0003800000 */
[----:B-1----:R-:W1:Y:S01]  /*0b80*/  S2UR UR7, SR_CgaCtaId ;  /* 0x00000000000779c3 */ /* 0x002e620000008800 */
        /* <DEDUP_REMOVED lines=12> */
[----:B-1----:R2:W1:Y:S01]  /*0c50*/  SYNCS.EXCH.64 URZ, [UR7+0x110], UR10 ;  /* 0x0001100a07ff75b2 */ /* 0x0024620008000100 */
[----:B------:R2:W1:Y:S01]  /*0c60*/  SYNCS.EXCH.64 URZ, [UR7+0x130], UR4 ;  /* 0x0001300407ff75b2 */ /* 0x0004620008000100 */
[----:B------:R2:W1:Y:S01]  /*0c70*/  SYNCS.EXCH.64 URZ, [UR7+0x118], UR10 ;  /* 0x0001180a07ff75b2 */ /* 0x0004620008000100 */
[----:B------:R2:W1:Y:S01]  /*0c80*/  SYNCS.EXCH.64 URZ, [UR7+0x138], UR4 ;  /* 0x0001380407ff75b2 */ /* 0x0004620008000100 */
[----:B------:R2:W1:Y:S01]  /*0c90*/  SYNCS.EXCH.64 URZ, [UR7+0x120], UR10 ;  /* 0x0001200a07ff75b2 */ /* 0x0004620008000100 */
[----:B------:R2:W1:Y:S01]  /*0ca0*/  SYNCS.EXCH.64 URZ, [UR7+0x140], UR4 ;  /* 0x0001400407ff75b2 */ /* 0x0004620008000100 */
[----:B------:R2:W1:Y:S01]  /*0cb0*/  SYNCS.EXCH.64 URZ, [UR7+0x128], UR10 ;  /* 0x0001280a07ff75b2 */ /* 0x0004620008000100 */
[----:B------:R2:W1:Y:S02]  /*0cc0*/  SYNCS.EXCH.64 URZ, [UR7+0x148], UR4 ;  /* 0x0001480407ff75b2 */ /* 0x0004640008000100 */
[----:B--2---:R-:W-:Y:S01]  /*0cd0*/  NOP ;  /* 0x0000000000007918 */ /* 0x004fe20000000000 */
.L_x_14:
        /* <DEDUP_REMOVED lines=18> */
.L_x_15:
[----:B-1----:R-:W1:Y:S01]  /*0e00*/  S2UR UR5, SR_CTAID.X ;  /* 0x00000000000579c3 */ /* 0x002e620000002500 */
[----:B------:R-:W-:-:S05]  /*0e10*/  CS2R.32 R170, SR_CgaSize ;  /* 0x0000000000aa7805 */ /* 0x000fca0000008a00 */
[----:B------:R-:W-:-:S05]  /*0e20*/  IMAD R170, R170, -0xa0, RZ ;  /* 0xffffff60aaaa7824 */ /* 0x000fca00078e02ff */
[----:B------:R-:W-:-:S14]  /*0e30*/  R2UR UR9, R170 ;  /* 0x00000000aa0972ca */ /* 0x000fdc00000e0000 */
[----:B------:R-:W2:Y:S01]  /*0e40*/  LDCU UR9, c[0x0][UR9+0x2b0] ;  /* 0x00005600090977ac */ /* 0x000ea20008000800 */
[----:B------:R-:W-:Y:S01]  /*0e50*/  NOP ;  /* 0x0000000000007918 */ /* 0x000fe20000000000 */
[----:B------:R-:W-:-:S05]  /*0e60*/  CS2R.32 R170, SR_CgaSize ;  /* 0x0000000000aa7805 */ /* 0x000fca0000008a00 */
[----:B------:R-:W-:-:S05]  /*0e70*/  IMAD R170, R170, -0xa0, RZ ;  /* 0xffffff60aaaa7824 */ /* 0x000fca00078e02ff */
[----:B------:R-:W-:-:S14]  /*0e80*/  R2UR UR7, R170 ;  /* 0x00000000aa0772ca */ /* 0x000fdc00000e0000 */
[----:B------:R-:W3:Y:S01]  /*0e90*/  LDCU UR7, c[0x0][UR7+0x2b4] ;  /* 0x00005680070777ac */ /* 0x000ee20008000800 */
[----:B------:R-:W4:Y:S08]  /*0ea0*/  S2UR UR4, SR_CTAID.Y ;  /* 0x00000000000479c3 */ /* 0x000f300000002600 */
[----:B------:R-:W3:Y:S01]  /*0eb0*/  LDC R9, c[0x0][0xb24] ;  /* 0x0002c900ff097b82 */ /* 0x000ee20000000800 */
[----:B-1----:R-:W-:-:S02]  /*0ec0*/  I2FP.F32.U32 R5, UR5 ;  /* 0x0000000500057c45 */ /* 0x002fc40008201000 */
[----:B------:R-:W-:-:S05]  /*0ed0*/  CS2R.32 R3, SR_CgaSize ;  /* 0x0000000000037805 */ /* 0x000fca0000008a00 */
[----:B------:R-:W-:-:S06]  /*0ee0*/  IMAD R3, R3, -0xa0, RZ ;  /* 0xffffff6003037824 */ /* 0x000fcc00078e02ff */
[----:B------:R-:W1:Y:S01]  /*0ef0*/  LDC R3, c[0x0][R3+0x2a0] ;  /* 0x0000a80003037b82 */ /* 0x000e620000000800 */
[----:B------:R-:W-:Y:S01]  /*0f00*/  MOV R21, UR5 ;  /* 0x0000000500157c02 */ /* 0x000fe20008000f00 */
[----:B--2---:R-:W-:Y:S01]  /*0f10*/  FMUL R5, R5, UR9 ;  /* 0x0000000905057c20 */ /* 0x004fe20008400000 */
[----:B----4-:R-:W-:Y:S02]  /*0f20*/  I2FP.F32.U32 R4, UR4 ;  /* 0x0000000400047c45 */ /* 0x010fe40008201000 */
[----:B------:R-:W-:-:S05]  /*0f30*/  CS2R.32 R2, SR_CgaSize ;  /* 0x0000000000027805 */ /* 0x000fca0000008a00 */
[----:B------:R-:W-:-:S06]  /*0f40*/  IMAD R2, R2, -0xa0, RZ ;  /* 0xffffff6002027824 */ /* 0x000fcc00078e02ff */
[----:B------:R-:W2:Y:S01]  /*0f50*/  LDC R2, c[0x0][R2+0x2a4] ;  /* 0x0000a90002027b82 */ /* 0x000ea20000000800 */
[----:B------:R-:W4:Y:S01]  /*0f60*/  F2I.U32.TRUNC.NTZ R170, R5 ;  /* 0x0000000500aa7305 */ /* 0x000f22000020f000 */
[----:B------:R-:W-:Y:S01]  /*0f70*/  MOV R20, UR4 ;  /* 0x0000000400147c02 */ /* 0x000fe20008000f00 */
[----:B---3--:R-:W-:-:S05]  /*0f80*/  FMUL R4, R4, UR7 ;  /* 0x0000000704047c20 */ /* 0x008fca0008400000 */
[----:B------:R-:W-:Y:S01]  /*0f90*/  BAR.SYNC.DEFER_BLOCKING 0x0 ;  /* 0x0000000000007b1d */ /* 0x000fe20000010000 */
[----:B------:R-:W-:-:S05]  /*0fa0*/  ISETP.GE.AND P0, PT, R9, 0x1, PT ;  /* 0x000000010900780c */ /* 0x000fca0003f06270 */
[----:B------:R-:W3:Y:S02]  /*0fb0*/  F2I.U32.TRUNC.NTZ R147, R4 ;  /* 0x0000000400937305 */ /* 0x000ee4000020f000 */
[----:B------:R-:W2:Y:S01]  /*0fc0*/  S2UR UR36, SR_CTAID.Z ;  /* 0x00000000002479c3 */ /* 0x000ea20000002700 */
[----:B----4-:R-:W-:-:S05]  /*0fd0*/  IADD3 R170, PT, PT, -R170, RZ, RZ ;  /* 0x000000ffaaaa7210 */ /* 0x010fca0007ffe1ff */
[----:B-1----:R-:W-:Y:S01]  /*0fe0*/  IMAD R170, R3, R170, UR5 ;  /* 0x0000000503aa7e24 */ /* 0x002fe2000f8e02aa */
[----:B---3--:R-:W-:-:S05]  /*0ff0*/  IADD3 R147, PT, PT, -R147, RZ, RZ ;  /* 0x000000ff93937210 */ /* 0x008fca0007ffe1ff */
[----:B--2---:R-:W-:Y:S01]  /*1000*/  IMAD R147, R2, R147, UR4 ;  /* 0x0000000402937e24 */ /* 0x004fe2000f8e0293 */
[----:B------:R-:W-:Y:S06]  /*1010*/  @!P0 BRA `(.L_x_16) ;  /* 0x0000000000b88947 */ /* 0x000fec0003800000 */
[----:B------:R-:W1:Y:S01]  /*1020*/  LDC.64 R4, c[0x0][0xb18] ;  /* 0x0002c600ff047b82 */ /* 0x000e620000000a00 */
[----:B------:R-:W-:-:S07]  /*1030*/  ISETP.NE.AND P0, PT, R9, 0x1, PT ;  /* 0x000000010900780c */ /* 0x000fce0003f05270 */
[----:B------:R-:W2:Y:S08]  /*1040*/  LDC R10, c[0x0][0xb0c] ;  /* 0x0002c300ff0a7b82 */ /* 0x000eb00000000800 */
[----:B------:R-:W3:Y:S08]  /*1050*/  LDC R11, c[0x0][0x370] ;  /* 0x0000dc00ff0b7b82 */ /* 0x000ef00000000800 */
[----:B------:R-:W4:Y:S01]  /*1060*/  LDC R12, c[0x0][0x374] ;  /* 0x0000dd00ff0c7b82 */ /* 0x000f220000000800 */
[----:B-1----:R-:W-:-:S07]  /*1070*/  ISETP.NE.AND P1, PT, R4, 0x1, PT ;  /* 0x000000010400780c */ /* 0x002fce0003f25270 */
[----:B------:R-:W3:Y:S01]  /*1080*/  LDC.64 R6, c[0x0][0xb10] ;  /* 0x0002c400ff067b82 */ /* 0x000ee20000000a00 */
[----:B--2---:R-:W-:-:S07]  /*1090*/  ISETP.NE.AND P2, PT, R10, 0x1, PT ;  /* 0x000000010a00780c */ /* 0x004fce0003f45270 */
[----:B------:R-:W1:Y:S08]  /*10a0*/  LDC R8, c[0x0][0xb20] ;  /* 0x0002c800ff087b82 */ /* 0x000e700000000800 */
[----:B------:R-:W2:Y:S01]  /*10b0*/  LDC.64 R2, c[0x0][0xb28] ;  /* 0x0002ca00ff027b82 */ /* 0x000ea20000000a00 */
[----:B----4-:R-:W-:-:S04]  /*10c0*/  IMAD.HI.U32 R13, R12, R5, RZ ;  /* 0x000000050c0d7227 */ /* 0x010fc800078e00ff */
[----:B------:R-:W-:-:S04]  /*10d0*/  IMAD.HI.U32 R5, R20, R5, RZ ;  /* 0x0000000514057227 */ /* 0x000fc800078e00ff */
[----:B---3--:R-:W-:-:S04]  /*10e0*/  IMAD.HI.U32 R14, R11, R6, RZ ;  /* 0x000000060b0e7227 */ /* 0x008fc800078e00ff */
[C---:B------:R-:W-:Y:S01]  /*10f0*/  IMAD.HI.U32 R16, R21.reuse, R6, RZ ;  /* 0x0000000615107227 */ /* 0x040fe200078e00ff */
[-C--:B------:R-:W-:Y:S02]  /*1100*/  @P2 SHF.R.U32.HI R11, RZ, R7.reuse, R14 ;  /* 0x00000007ff0b2219 */ /* 0x080fe4000001160e */
[-C--:B-1----:R-:W-:Y:S02]  /*1110*/  @P1 SHF.R.U32.HI R12, RZ, R8.reuse, R13 ;  /* 0x00000008ff0c1219 */ /* 0x082fe4000001160d */
[----:B------:R-:W-:Y:S02]  /*1120*/  SHF.R.U32.HI R5, RZ, R8, R5 ;  /* 0x00000008ff057219 */ /* 0x000fe40000011605 */
[----:B------:R-:W-:Y:S02]  /*1130*/  SHF.R.U32.HI R16, RZ, R7, R16 ;  /* 0x00000007ff107219 */ /* 0x000fe40000011610 */
[----:B------:R-:W-:Y:S01]  /*1140*/  SEL R5, R20, R5, !P1 ;  /* 0x0000000514057207 */ /* 0x000fe20004800000 */
[----:B--2---:R-:W-:Y:S01]  /*1150*/  IMAD.HI.U32 R14, R12, R2, RZ ;  /* 0x000000020c0e7227 */ /* 0x004fe200078e00ff */
[----:B------:R-:W-:-:S02]  /*1160*/  SEL R7, R21, R16, !P2 ;  /* 0x0000001015077207 */ /* 0x000fc40005000000 */
[----:B------:R-:W-:Y:S01]  /*1170*/  IADD3 R13, PT, PT, -R5, RZ, RZ ;  /* 0x000000ff050d7210 */ /* 0x000fe20007ffe1ff */
[----:B------:R-:W-:Y:S01]  /*1180*/  IMAD.HI.U32 R6, R11, R2, RZ ;  /* 0x000000020b067227 */ /* 0x000fe200078e00ff */
[----:B------:R-:W-:-:S03]  /*1190*/  @P0 SHF.R.U32.HI R12, RZ, R3, R14 ;  /* 0x00000003ff0c0219 */ /* 0x000fc6000001160e */
[----:B------:R-:W-:Y:S01]  /*11a0*/  IMAD R13, R4, R13, R20 ;  /* 0x0000000d040d7224 */ /* 0x000fe200078e0214 */
[----:B------:R-:W-:Y:S01]  /*11b0*/  @P0 SHF.R.U32.HI R11, RZ, R3, R6 ;  /* 0x00000003ff0b0219 */ /* 0x000fe20000011606 */
[----:B------:R-:W-:-:S04]  /*11c0*/  IMAD R12, R12, R9, RZ ;  /* 0x000000090c0c7224 */ /* 0x000fc800078e02ff */
[----:B------:R-:W-:Y:S01]  /*11d0*/  IMAD R6, R11, R9, RZ ;  /* 0x000000090b067224 */ /* 0x000fe200078e02ff */
[----:B------:R-:W-:-:S04]  /*11e0*/  ISETP.GE.AND P1, PT, R5, R12, PT ;  /* 0x0000000c0500720c */ /* 0x000fc80003f26270 */
[----:B------:R-:W-:Y:S01]  /*11f0*/  ISETP.GE.OR P1, PT, R7, R6, P1 ;  /* 0x000000060700720c */ /* 0x000fe20000f26670 */
[----:B------:R-:W-:-:S05]  /*1200*/  IMAD.HI.U32 R6, R5, R2, RZ ;  /* 0x0000000205067227 */ /* 0x000fca00078e00ff */
[----:B------:R-:W-:-:S04]  /*1210*/  SHF.R.U32.HI R6, RZ, R3, R6 ;  /* 0x00000003ff067219 */ /* 0x000fc80000011606 */
[----:B------:R-:W-:-:S03]  /*1220*/  SEL R6, R5, R6, !P0 ;  /* 0x0000000605067207 */ /* 0x000fc60004000000 */
[----:B------:R-:W-:Y:S01]  /*1230*/  @!P1 IMAD.HI.U32 R8, R7, R2, RZ ;  /* 0x0000000207089227 */ /* 0x000fe200078e00ff */
[----:B------:R-:W-:-:S04]  /*1240*/  IADD3 R2, PT, PT, -R6, RZ, RZ ;  /* 0x000000ff06027210 */ /* 0x000fc80007ffe1ff */
[----:B------:R-:W-:Y:S01]  /*1250*/  @!P1 SHF.R.U32.HI R8, RZ, R3, R8 ;  /* 0x00000003ff089219 */ /* 0x000fe20000011608 */
[----:B------:R-:W-:-:S03]  /*1260*/  IMAD R2, R9, R2, R5 ;  /* 0x0000000209027224 */ /* 0x000fc600078e0205 */
[----:B------:R-:W-:-:S05]  /*1270*/  @!P1 SEL R3, R7, R8, !P0 ;  /* 0x0000000807039207 */ /* 0x000fca0004000000 */
[--C-:B------:R-:W-:Y:S02]  /*1280*/  @!P1 IMAD.IADD R6, R6, 0x1, -R3.reuse ;  /* 0x0000000106069824 */ /* 0x100fe400078e0a03 */
[----:B------:R-:W-:Y:S01]  /*1290*/  @!P1 IMAD R3, R2, R11, R3 ;  /* 0x0000000b02039224 */ /* 0x000fe200078e0203 */
[----:B------:R-:W-:Y:S01]  /*12a0*/  IADD3 R2, PT, PT, -R7, RZ, RZ ;  /* 0x000000ff07027210 */ /* 0x000fe20007ffe1ff */
[----:B------:R-:W-:Y:S02]  /*12b0*/  @!P1 IMAD R5, R6, R9, R7 ;  /* 0x0000000906059224 */ /* 0x000fe400078e0207 */
[----:B------:R-:W-:Y:S02]  /*12c0*/  @!P1 IMAD.MOV.U32 R7, RZ, RZ, R3 ;  /* 0x000000ffff079224 */ /* 0x000fe400078e0003 */
[----:B------:R-:W-:Y:S02]  /*12d0*/  IMAD R2, R10, R2, R21 ;  /* 0x000000020a027224 */ /* 0x000fe400078e0215 */
[----:B------:R-:W-:-:S02]  /*12e0*/  IMAD R20, R5, R4, R13 ;  /* 0x0000000405147224 */ /* 0x000fc400078e020d */
[----:B------:R-:W-:Y:S02]  /*12f0*/  IMAD R21, R7, R10, R2 ;  /* 0x0000000a07157224 */ /* 0x000fe400078e0202 */
.L_x_16:
[----:B------:R-:W1:Y:S01]  /*1300*/  LDCU UR4, c[0x0][0xb30] ;  /* 0x00016600ff0477ac */ /* 0x000e620008000800 */
[----:B------:R-:W2:Y:S08]  /*1310*/  S2UR UR37, SR_CgaCtaId ;  /* 0x00000000002579c3 */ /* 0x000eb00000008800 */
[----:B------:R-:W3:Y:S01]  /*1320*/  LDC R72, c[0x0][0xb24] ;  /* 0x0002c900ff487b82 */ /* 0x000ee20000000800 */
[----:B-1----:R-:W-:-:S09]  /*1330*/  UISETP.NE.AND UP1, UPT, UR4, 0x1, UPT ;  /* 0x000000010400788c */ /* 0x002fd2000bf25270 */
[----:B--2---:R-:W-:Y:S05]  /*1340*/  BRA.U UP1, `(.L_x_17) ;  /* 0x0000000101407547 */ /* 0x004fea000b800000 */
[----:B------:R-:W1:Y:S08]  /*1350*/  LDC.64 R4, c[0x0][0xb10] ;  /* 0x0002c400ff047b82 */ /* 0x000e700000000a00 */
[----:B------:R-:W2:Y:S08]  /*1360*/  LDC.64 R2, c[0x0][0xb18] ;  /* 0x0002c600ff027b82 */ /* 0x000eb00000000a00 */
[----:B------:R-:W4:Y:S08]  /*1370*/  LDC R6, c[0x0][0xb20] ;  /* 0x0002c800ff067b82 */ /* 0x000f300000000800 */
[----:B------:R-:W3:Y:S01]  /*1380*/  LDC R8, c[0x0][0xb0c] ;  /* 0x0002c300ff087b82 */ /* 0x000ee20000000800 */
[----:B-1----:R-:W-:-:S05]  /*1390*/  IMAD.HI.U32 R4, R21, R4, RZ ;  /* 0x0000000415047227 */ /* 0x002fca00078e00ff */
[----:B------:R-:W-:Y:S01]  /*13a0*/  SHF.R.U32.HI R4, RZ, R5, R4 ;  /* 0x00000005ff047219 */ /* 0x000fe20000011604 */
[----:B--2---:R-:W-:Y:S01]  /*13b0*/  IMAD.HI.U32 R3, R20, R3, RZ ;  /* 0x0000000314037227 */ /* 0x004fe200078e00ff */
[----:B------:R-:W-:-:S04]  /*13c0*/  ISETP.NE.AND P0, PT, R2, 0x1, PT ;  /* 0x000000010200780c */ /* 0x000fc80003f05270 */
[----:B----4-:R-:W-:-:S04]  /*13d0*/  SHF.R.U32.HI R3, RZ, R6, R3 ;  /* 0x00000006ff037219 */ /* 0x010fc80000011603 */
[----:B------:R-:W-:Y:S02]  /*13e0*/  SEL R3, R20, R3, !P0 ;  /* 0x0000000314037207 */ /* 0x000fe40004000000 */
[----:B---3--:R-:W-:-:S04]  /*13f0*/  ISETP.NE.AND P1, PT, R8, 0x1, PT ;  /* 0x000000010800780c */ /* 0x008fc80003f25270 */
[----:B------:R-:W-:-:S05]  /*1400*/  SEL R4, R21, R4, !P1 ;  /* 0x0000000415047207 */ /* 0x000fca0004800000 */
[----:B------:R-:W-:Y:S02]  /*1410*/  IMAD.IADD R5, R3, 0x1, -R4 ;  /* 0x0000000103057824 */ /* 0x000fe400078e0a04 */
[----:B------:R-:W-:Y:S02]  /*1420*/  IMAD.IADD R3, R4, 0x1, -R3 ;  /* 0x0000000104037824 */ /* 0x000fe400078e0a03 */
[----:B------:R-:W-:Y:S02]  /*1430*/  IMAD R21, R5, R8, R21 ;  /* 0x0000000805157224 */ /* 0x000fe400078e0215 */
[----:B------:R-:W-:-:S07]  /*1440*/  IMAD R20, R3, R2, R20 ;  /* 0x0000000203147224 */ /* 0x000fce00078e0214 */
.L_x_17:
[----:B------:R-:W-:Y:S01]  /*1450*/  BAR.SYNC.DEFER_BLOCKING 0x0 ;  /* 0x0000000000007b1d */ /* 0x000fe20000010000 */
[----:B------:R-:W-:Y:S01]  /*1460*/  UISETP.NE.AND UP1, UPT, UR8, 0x2, UPT ;  /* 0x000000020800788c */ /* 0x000fe2000bf25270 */
[----:B------:R-:W-:Y:S02]  /*1470*/  ISETP.NE.OR P5, PT, R0, 0x2, !P5 ;  /* 0x000000020000780c */ /* 0x000fe40006fa5670 */
[----:B------:R-:W-:-:S06]  /*1480*/  LOP3.LUT R2, R189, 0x1f, RZ, 0xc0, !PT ;  /* 0x0000001fbd027812 */ /* 0x000fcc00078ec0ff */
[----:B------:R-:W-:Y:S05]  /*1490*/  BRA.U UP1, `(.L_x_18) ;  /* 0x0000001501747547 */ /* 0x000fea000b800000 */
[----:B------:R-:W1:Y:S01]  /*14a0*/  LDCU UR13, c[0x0][0x38c] ;  /* 0x00007180ff0d77ac */ /* 0x000e620008000800 */
[----:B------:R-:W2:Y:S01]  /*14b0*/  LDC R9, c[0x0][0x370] ;  /* 0x0000dc00ff097b82 */ /* 0x000ea20000000800 */
[----:B------:R-:W-:Y:S01]  /*14c0*/  PLOP3.LUT P1, PT, PT, PT, UP2, 0x80, 0x8 ;  /* 0x000000000008781c */ /* 0x000fe20003f2f028 */
[----:B------:R-:W-:Y:S01]  /*14d0*/  IMAD.MOV.U32 R15, RZ, RZ, 0x1 ;  /* 0x00000001ff0f7424 */ /* 0x000fe200078e00ff */
[----:B------:R-:W-:Y:S01]  /*14e0*/  ISETP.EQ.OR P4, PT, R2, RZ, P5 ;  /* 0x000000ff0200720c */ /* 0x000fe20002f82670 */
[----:B------:R-:W-:Y:S01]  /*14f0*/  IMAD.MOV.U32 R14, RZ, RZ, RZ ;  /* 0x000000ffff0e7224 */ /* 0x000fe200078e00ff */
[----:B------:R-:W-:Y:S02]  /*1500*/  PLOP3.LUT P1, PT, P1, PT, PT, 0x8, 0x80 ;  /* 0x000000000080781c */ /* 0x000fe40000f2e170 */
[----:B------:R-:W-:Y:S01]  /*1510*/  CS2R R12, SRZ ;  /* 0x00000000000c7805 */ /* 0x000fe2000001ff00 */
[----:B------:R-:W-:Y:S01]  /*1520*/  IMAD.MOV.U32 R10, RZ, RZ, 0x1 ;  /* 0x00000001ff0a7424 */ /* 0x000fe200078e00ff */
[----:B------:R-:W4:Y:S01]  /*1530*/  LDC R0, c[0x0][0x374] ;  /* 0x0000dd00ff007b82 */ /* 0x000f220000000800 */
[----:B------:R-:W2:Y:S01]  /*1540*/  LDCU.64 UR22, c[0x0][0x348] ;  /* 0x00006900ff1677ac */ /* 0x000ea20008000a00 */
[----:B------:R-:W-:Y:S01]  /*1550*/  UMOV UR6, URZ ;  /* 0x000000ff00067c82 */ /* 0x000fe20008000000 */
[----:B-1----:R-:W-:-:S04]  /*1560*/  UIADD3 UR5, UPT, UPT, UR13, 0x3f, URZ ;  /* 0x0000003f0d057890 */ /* 0x002fc8000fffe0ff */
[----:B------:R-:W-:-:S04]  /*1570*/  USHF.R.S32.HI UR4, URZ, 0x1f, UR5 ;  /* 0x0000001fff047899 */ /* 0x000fc80008011405 */
[----:B------:R-:W-:-:S04]  /*1580*/  ULEA.HI UR4, UR4, UR5, URZ, 0x6 ;  /* 0x0000000504047291 */ /* 0x000fc8000f8f30ff */
[----:B------:R-:W-:Y:S02]  /*1590*/  USHF.R.S32.HI UR15, URZ, 0x6, UR4 ;  /* 0x00000006ff0f7899 */ /* 0x000fe40008011404 */
[----:B------:R-:W-:Y:S02]  /*15a0*/  UIADD3 UR4, UPT, UPT, UR13, -0x1, URZ ;  /* 0xffffffff0d047890 */ /* 0x000fe4000fffe0ff */
[----:B------:R-:W-:Y:S02]  /*15b0*/  UISETP.LT.U32.AND UP0, UPT, UR15, 0xc, UPT ;  /* 0x0000000c0f00788c */ /* 0x000fe4000bf01070 */
[----:B------:R-:W-:Y:S02]  /*15c0*/  UISETP.GE.U32.AND UP1, UPT, UR4, -0x7f, UPT ;  /* 0xffffff810400788c */ /* 0x000fe4000bf26070 */
[----:B------:R-:W-:Y:S02]  /*15d0*/  USEL UR14, UR15, 0xc, UP0 ;  /* 0x0000000c0f0e7887 */ /* 0x000fe40008000000 */
[----:B------:R-:W-:-:S02]  /*15e0*/  UIADD3 UR13, UPT, UPT, UR13, 0x7e, URZ ;  /* 0x0000007e0d0d7890 */ /* 0x000fc4000fffe0ff */
[----:B------:R-:W-:Y:S02]  /*15f0*/  UIADD3 UR5, UPT, UPT, UR14, -0x1, URZ ;  /* 0xffffffff0e057890 */ /* 0x000fe4000fffe0ff */
[----:B------:R-:W-:-:S03]  /*1600*/  UIADD3 UR7, UPT, UPT, UR15, -UR14, URZ ;  /* 0x8000000e0f077290 */ /* 0x000fc6000fffe0ff */
[----:B------:R-:W-:-:S04]  /*1610*/  @UP1 UIADD3 UR5, UPT, UPT, UR14, URZ, URZ ;  /* 0x000000ff0e051290 */ /* 0x000fc8000fffe0ff */
[----:B--2---:R-:W-:-:S12]  /*1620*/  UIADD3 UR5, UPT, UPT, UR5, 0x1, URZ ;  /* 0x0000000105057890 */ /* 0x004fd8000fffe0ff */
.L_x_36:
[----:B------:R-:W-:Y:S01]  /*1630*/  UISETP.NE.AND UP0, UPT, UR37, URZ, UPT ;  /* 0x000000ff2500728c */ /* 0x000fe2000bf05270 */
[----:B------:R-:W1:Y:S08]  /*1640*/  S2UR UR37, SR_CgaCtaId ;  /* 0x00000000002579c3 */ /* 0x000e700000008800 */
[----:B------:R-:W-:Y:S05]  /*1650*/  BRA.U UP0, `(.L_x_19) ;  /* 0x0000000100347547 */ /* 0x000fea000b800000 */
[----:B------:R-:W2:Y:S01]  /*1660*/  S2R R2, SR_CgaCtaId ;  /* 0x0000000000027919 */ /* 0x000ea20000008800 */
[----:B------:R-:W-:-:S04]  /*1670*/  MOV R3, 0x400 ;  /* 0x0000040000037802 */ /* 0x000fc80000000f00 */
[----:B--2---:R-:W-:Y:S02]  /*1680*/  LEA R3, R2, R3, 0x18 ;  /* 0x0000000302037211 */ /* 0x004fe400078ec0ff */
[----:B------:R-:W-:-:S03]  /*1690*/  SHF.L.U32 R2, R10, 0x1f, RZ ;  /* 0x0000001f0a027819 */ /* 0x000fc600000006ff */
[----:B------:R-:W-:-:S04]  /*16a0*/  IMAD R3, R12, 0x8, R3 ;  /* 0x000000080c037824 */ /* 0x000fc800078e0203 */
[----:B------:R-:W2:Y:S02]  /*16b0*/  SYNCS.PHASECHK.TRANS64.TRYWAIT P0, [R3+URZ+0x160], R2 ;  /* 0x00016002030075a7 */ /* 0x000ea400080011ff */
[----:B--2---:R-:W-:Y:S05]  /*16c0*/  @!P0 BRA `(.L_x_20) ;  /* 0x0000006c00f88947 */ /* 0x004fea0003800000 */
.L_x_115:
[----:B------:R-:W-:Y:S01]  /*16d0*/  VIADD R12, R12, 0x1 ;  /* 0x000000010c0c7836 */ /* 0x000fe20000000000 */
[----:B------:R2:W-:Y:S04]  /*16e0*/  SYNCS.ARRIVE.TRANS64.A1T0 RZ, [R3+URZ+0x150], RZ ;  /* 0x000150ff03ff79a7 */ /* 0x0005e800081000ff */
[----:B------:R-:W-:-:S04]  /*16f0*/  ISETP.NE.AND P0, PT, R12, 0x2, PT ;  /* 0x000000020c00780c */ /* 0x000fc80003f05270 */
[----:B------:R-:W-:Y:S02]  /*1700*/  SEL R12, R12, RZ, P0 ;  /* 0x000000ff0c0c7207 */ /* 0x000fe40000000000 */
[----:B--2---:R-:W-:-:S04]  /*1710*/  SEL R3, RZ, 0x1, P0 ;  /* 0x00000001ff037807 */ /* 0x004fc80000000000 */
[----:B------:R-:W-:-:S07]  /*1720*/  LOP3.LUT R10, R10, R3, RZ, 0x3c, !PT ;  /* 0x000000030a0a7212 */ /* 0x000fce00078e3cff */
.L_x_19:
[----:B------:R-:W-:Y:S01]  /*1730*/  UMOV UR4, 0x400 ;  /* 0x0000040000047882 */ /* 0x000fe20000000000 */
[----:B------:R-:W-:Y:S01]  /*1740*/  SHF.L.U32 R2, R15, 0x1f, RZ ;  /* 0x0000001f0f027819 */ /* 0x000fe200000006ff */
[----:B-1----:R-:W-:Y:S01]  /*1750*/  ULEA UR4, UR37, UR4, 0x18 ;  /* 0x0000000425047291 */ /* 0x002fe2000f8ec0ff */
[----:B------:R-:W-:Y:S01]  /*1760*/  R2UR UR34, R21 ;  /* 0x00000000152272ca */ /* 0x000fe200000e0000 */
[----:B------:R-:W-:Y:S01]  /*1770*/  UISETP.GE.U32.AND UP0, UPT, UR13, 0x7f, UPT ;  /* 0x0000007f0d00788c */ /* 0x000fe2000bf06070 */
[----:B------:R-:W-:Y:S01]  /*1780*/  R2UR UR11, R20 ;  /* 0x00000000140b72ca */ /* 0x000fe200000e0000 */
[----:B------:R-:W-:Y:S01]  /*1790*/  ULEA UR8, UR6, UR4, 0x3 ;  /* 0x0000000406087291 */ /* 0x000fe2000f8e18ff */
[----:B------:R-:W-:-:S08]  /*17a0*/  UMOV UR24, URZ ;  /* 0x000000ff00187c82 */ /* 0x000fd00008000000 */
[----:B------:R1:W2:Y:S01]  /*17b0*/  SYNCS.PHASECHK.TRANS64.TRYWAIT P0, [UR8+0x60], R2 ;  /* 0x00006002ff0075a7 */ /* 0x0002a20008001108 */
[----:B------:R-:W-:Y:S02]  /*17c0*/  USHF.L.U32 UR34, UR34, 0x7, URZ ;  /* 0x0000000722227899 */ /* 0x000fe400080006ff */
[----:B------:R-:W-:Y:S01]  /*17d0*/  USHF.L.U32 UR11, UR11, 0x7, URZ ;  /* 0x000000070b0b7899 */ /* 0x000fe200080006ff */
[----:B------:R-:W-:Y:S11]  /*17e0*/  BRA.U !UP0, `(.L_x_21) ;  /* 0x0000000108a47547 */ /* 0x000ff6000b800000 */
[----:B------:R-:W-:Y:S01]  /*17f0*/  UMOV UR16, URZ ;  /* 0x000000ff00107c82 */ /* 0x000fe20008000000 */
[----:B------:R-:W-:-:S05]  /*1800*/  UMOV UR17, UR6 ;  /* 0x0000000600117c82 */ /* 0x000fca0008000000 */
.L_x_26:
[----:B-1----:R-:W-:Y:S01]  /*1810*/  ULEA UR33, UR17, UR4, 0x3 ;  /* 0x0000000411217291 */ /* 0x002fe2000f8e18ff */
[----:B--2---:R-:W-:Y:S01]  /*1820*/  @!P5 MOV R3, 0x4000 ;  /* 0x000040000003d802 */ /* 0x004fe20000000f00 */
[----:B--2---:R-:W-:Y:S10]  /*1830*/  @P0 BRA `(.L_x_22) ;  /* 0x00000000000c0947 */ /* 0x004ff40003800000 */
[----:B------:R-:W-:-:S04]  /*1840*/  SHF.L.U32 R5, R15, 0x1f, RZ ;  /* 0x0000001f0f057819 */ /* 0x000fc800000006ff */
[----:B------:R-:W2:Y:S02]  /*1850*/  SYNCS.PHASECHK.TRANS64.TRYWAIT P0, [UR33+0x60], R5 ;  /* 0x00006005ff0075a7 */ /* 0x000ea40008001121 */
[----:B--2---:R-:W-:Y:S05]  /*1860*/  @!P0 BRA `(.L_x_23) ;  /* 0x0000006c00a48947 */ /* 0x004fea0003800000 */
.L_x_22:
[----:B------:R2:W-:Y:S01]  /*1870*/  @!P5 SYNCS.ARRIVE.TRANS64 RZ, [UR33], R3 ;  /* 0x00000003ffffd9a7 */ /* 0x0005e20008000021 */
[----:B------:R-:W-:Y:S04]  /*1880*/  BSSY.RECONVERGENT B0, `(.L_x_24) ;  /* 0x0000003000007945 */ /* 0x000fe80003800200 */
[----:B------:R-:W-:Y:S05]  /*1890*/  @P4 BRA `(.L_x_25) ;  /* 0x0000000000044947 */ /* 0x000fea0003800000 */
[----:B------:R-:W-:Y:S05]  /*18a0*/  BPT.TRAP 0x1 ;  /* 0x000000040000795c */ /* 0x000fea0000300000 */
.L_x_25:
[----:B------:R-:W-:Y:S05]  /*18b0*/  BSYNC.RECONVERGENT B0 ;  /* 0x0000000000007941 */ /* 0x000fea0003800200 */
.L_x_24:
[----:B------:R-:W-:Y:S02]  /*18c0*/  UIADD3 UR6, UPT, UPT, UR17, 0x1, URZ ;  /* 0x0000000111067890 */ /* 0x000fe4000fffe0ff */
[----:B------:R-:W-:Y:S02]  /*18d0*/  UIADD3 UR26, UP1, UPT, UR22, 0x80, URZ ;  /* 0x00000080161a7890 */ /* 0x000fe4000ff3e0ff */
[----:B------:R-:W-:Y:S02]  /*18e0*/  UISETP.NE.AND UP0, UPT, UR6, 0xc, UPT ;  /* 0x0000000c0600788c */ /* 0x000fe4000bf05270 */
[----:B------:R-:W-:Y:S02]  /*18f0*/  USHF.L.U32 UR35, UR16, 0x6, URZ ;  /* 0x0000000610237899 */ /* 0x000fe400080006ff */
[----:B------:R-:W-:Y:S02]  /*1900*/  USEL UR9, URZ, 0x1, UP0 ;  /* 0x00000001ff097887 */ /* 0x000fe40008000000 */
[----:B------:R-:W-:-:S02]  /*1910*/  USEL UR6, UR6, URZ, UP0 ;  /* 0x000000ff06067287 */ /* 0x000fc40008000000 */
[----:B------:R-:W-:Y:S02]  /*1920*/  UIADD3 UR20, UP0, UPT, UR22, 0x180, URZ ;  /* 0x0000018016147890 */ /* 0x000fe4000ff1e0ff */
[----:B------:R-:W-:Y:S01]  /*1930*/  ULEA UR8, UR6, UR4, 0x3 ;  /* 0x0000000406087291 */ /* 0x000fe2000f8e18ff */
[----:B------:R-:W-:Y:S01]  /*1940*/  LOP3.LUT R15, R15, UR9, RZ, 0x3c, !PT ;  /* 0x000000090f0f7c12 */ /* 0x000fe2000f8e3cff */
[----:B------:R-:W-:Y:S02]  /*1950*/  UIADD3.X UR27, UPT, UPT, URZ, UR23, URZ, UP1, !UPT ;  /* 0x00000017ff1b7290 */ /* 0x000fe40008ffe4ff */
[----:B------:R-:W-:Y:S01]  /*1960*/  UIADD3.X UR21, UPT, UPT, URZ, UR23, URZ, UP0, !UPT ;  /* 0x00000017ff157290 */ /* 0x000fe200087fe4ff */
[----:B-1----:R-:W-:Y:S01]  /*1970*/  SHF.L.U32 R2, R15, 0x1f, RZ ;  /* 0x0000001f0f027819 */ /* 0x002fe200000006ff */
[----:B------:R-:W-:Y:S01]  /*1980*/  UMOV UR18, 0x0 ;  /* 0x0000000000127882 */ /* 0x000fe20000000000 */
[----:B------:R-:W-:Y:S01]  /*1990*/  UMOV UR19, 0x10000000 ;  /* 0x1000000000137882 */ /* 0x000fe20000000000 */
[----:B------:R-:W-:Y:S01]  /*19a0*/  UMOV UR12, UR36 ;  /* 0x00000024000c7c82 */ /* 0x000fe20008000000 */
[----:B------:R1:W1:Y:S01]  /*19b0*/  SYNCS.PHASECHK.TRANS64.TRYWAIT P0, [UR8+0x60], R2 ;  /* 0x00006002ff0075a7 */ /* 0x0002620008001108 */
[----:B------:R-:W-:Y:S01]  /*19c0*/  ULEA UR8, UR17, UR4, 0xd ;  /* 0x0000000411087291 */ /* 0x000fe2000f8e68ff */
[----:B------:R-:W-:Y:S01]  /*19d0*/  UMOV UR9, UR33 ;  /* 0x0000002100097c82 */ /* 0x000fe20008000000 */
[----:B------:R-:W-:-:S02]  /*19e0*/  UMOV UR10, UR35 ;  /* 0x00000023000a7c82 */ /* 0x000fc40008000000 */
[----:B------:R-:W-:Y:S02]  /*19f0*/  UIADD3 UR32, UPT, UPT, UR8, 0x8400, URZ ;  /* 0x0000840008207890 */ /* 0x000fe4000fffe0ff */
[----:B------:R-:W-:Y:S02]  /*1a00*/  UIADD3 UR8, UPT, UPT, UR8, 0x20400, URZ ;  /* 0x0002040008087890 */ /* 0x000fe4000fffe0ff */
[----:B------:R-:W-:Y:S01]  /*1a10*/  UIADD3 UR16, UPT, UPT, UR16, 0x1, URZ ;  /* 0x0000000110107890 */ /* 0x000fe2000fffe0ff */
[----:B------:R-:W-:Y:S01]  /*1a20*/  UMOV UR24, UR5 ;  /* 0x0000000500187c82 */ /* 0x000fe20008000000 */
[----:B------:R-:W-:Y:S02]  /*1a30*/  UMOV UR17, UR6 ;  /* 0x0000000600117c82 */ /* 0x000fe40008000000 */
[----:B------:R-:W-:Y:S01]  /*1a40*/  UISETP.NE.AND UP0, UPT, UR16, UR5, UPT ;  /* 0x000000051000728c */ /* 0x000fe2000bf05270 */
[----:B------:R1:W-:Y:S02]  /*1a50*/  UTMALDG.3D [UR32], [UR26], desc[UR18] ;  /* 0x000012201a0075b4 */ /* 0x0003e40008011000 */
[----:B------:R1:W-:Y:S06]  /*1a60*/  UTMALDG.3D [UR8], [UR20], desc[UR18] ;  /* 0x00001208140075b4 */ /* 0x0003ec0008011000 */
[----:B------:R-:W-:Y:S05]  /*1a70*/  BRA.U UP0, `(.L_x_26) ;  /* 0xfffffffd00647547 */ /* 0x000fea000b83ffff */
.L_x_21:
[----:B-1----:R-:W-:Y:S01]  /*1a80*/  ULEA UR8, UR6, UR4, 0x3 ;  /* 0x0000000406087291 */ /* 0x002fe2000f8e18ff */
[----:B------:R-:W-:Y:S01]  /*1a90*/  SHF.L.U32 R2, R15, 0x1f, RZ ;  /* 0x0000001f0f027819 */ /* 0x000fe200000006ff */
[----:B------:R-:W-:Y:S01]  /*1aa0*/  @!P1 SYNCS.ARRIVE.TRANS64.A1T0 RZ, [UR4+0xe8], RZ ;  /* 0x0000e8ffffff99a7 */ /* 0x000fe20008100004 */
[----:B------:R-:W-:-:S06]  /*1ab0*/  UISETP.GT.AND UP0, UPT, UR15, UR14, UPT ;  /* 0x0000000e0f00728c */ /* 0x000fcc000bf04270 */
[----:B--2---:R1:W2:Y:S03]  /*1ac0*/  SYNCS.PHASECHK.TRANS64.TRYWAIT P0, [UR8+0x60], R2 ;  /* 0x00006002ff0075a7 */ /* 0x0042a60008001108 */
[----:B------:R-:W-:Y:S05]  /*1ad0*/  BRA.U !UP0, `(.L_x_27) ;  /* 0x0000000108a87547 */ /* 0x000fea000b800000 */
[----:B------:R-:W-:Y:S01]  /*1ae0*/  UIADD3 UR21, UPT, UPT, UR7, UR24, URZ ;  /* 0x0000001807157290 */ /* 0x000fe2000fffe0ff */
[----:B------:R-:W-:-:S11]  /*1af0*/  UMOV UR25, UR6 ;  /* 0x0000000600197c82 */ /* 0x000fd60008000000 */
.L_x_32:
[----:B-1----:R-:W-:Y:S01]  /*1b00*/  ULEA UR17, UR25, UR4, 0x3 ;  /* 0x0000000419117291 */ /* 0x002fe2000f8e18ff */
[----:B--2---:R-:W-:Y:S01]  /*1b10*/  @!P5 MOV R3, 0x4000 ;  /* 0x000040000003d802 */ /* 0x004fe20000000f00 */
[----:B--2---:R-:W-:Y:S10]  /*1b20*/  @P0 BRA `(.L_x_28) ;  /* 0x00000000000c0947 */ /* 0x004ff40003800000 */
[----:B------:R-:W-:-:S04]  /*1b30*/  SHF.L.U32 R5, R15, 0x1f, RZ ;  /* 0x0000001f0f057819 */ /* 0x000fc800000006ff */
[----:B------:R-:W2:Y:S02]  /*1b40*/  SYNCS.PHASECHK.TRANS64.TRYWAIT P0, [UR17+0x60], R5 ;  /* 0x00006005ff0075a7 */ /* 0x000ea40008001111 */
[----:B--2---:R-:W-:Y:S05]  /*1b50*/  @!P0 BRA `(.L_x_29) ;  /* 0x0000006c00008947 */ /* 0x004fea0003800000 */
.L_x_28:
[----:B------:R2:W-:Y:S01]  /*1b60*/  @!P5 SYNCS.ARRIVE.TRANS64 RZ, [UR17], R3 ;  /* 0x00000003ffffd9a7 */ /* 0x0005e20008000011 */
[----:B------:R-:W-:Y:S04]  /*1b70*/  BSSY.RECONVERGENT B0, `(.L_x_30) ;  /* 0x0000003000007945 */ /* 0x000fe80003800200 */
[----:B------:R-:W-:Y:S05]  /*1b80*/  @P4 BRA `(.L_x_31) ;  /* 0x0000000000044947 */ /* 0x000fea0003800000 */
[----:B------:R-:W-:Y:S05]  /*1b90*/  BPT.TRAP 0x1 ;  /* 0x000000040000795c */ /* 0x000fea0000300000 */
.L_x_31:
[----:B------:R-:W-:Y:S05]  /*1ba0*/  BSYNC.RECONVERGENT B0 ;  /* 0x0000000000007941 */ /* 0x000fea0003800200 */
.L_x_30:
        /* <DEDUP_REMOVED lines=20> */
[----:B------:R-:W-:Y:S01]  /*1cf0*/  UIADD3 UR8, UPT, UPT, UR8, 0x20400, URZ ;  /* 0x0002040008087890 */ /* 0x000fe2000fffe0ff */
[----:B------:R-:W-:Y:S01]  /*1d00*/  UMOV UR9, UR17 ;  /* 0x0000001100097c82 */ /* 0x000fe20008000000 */
[----:B------:R-:W-:Y:S01]  /*1d10*/  UMOV UR10, UR19 ;  /* 0x00000013000a7c82 */ /* 0x000fe20008000000 */
[----:B------:R-:W-:Y:S01]  /*1d20*/  UIADD3 UR24, UPT, UPT, UR24, 0x1, URZ ;  /* 0x0000000118187890 */ /* 0x000fe2000fffe0ff */
[----:B------:R-:W-:-:S03]  /*1d30*/  UMOV UR25, UR6 ;  /* 0x0000000600197c82 */ /* 0x000fc60008000000 */
[----:B------:R1:W-:Y:S01]  /*1d40*/  UTMALDG.3D [UR16], [UR30], desc[UR26] ;  /* 0x00001a101e0075b4 */ /* 0x0003e20008011000 */
[----:B------:R-:W-:Y:S01]  /*1d50*/  UISETP.NE.AND UP0, UPT, UR24, UR21, UPT ;  /* 0x000000151800728c */ /* 0x000fe2000bf05270 */
[----:B------:R1:W-:Y:S08]  /*1d60*/  UTMALDG.3D [UR8], [UR28], desc[UR26] ;  /* 0x00001a081c0075b4 */ /* 0x0003f00008011000 */
[----:B------:R-:W-:Y:S05]  /*1d70*/  BRA.U UP0, `(.L_x_32) ;  /* 0xfffffffd00607547 */ /* 0x000fea000b83ffff */
.L_x_27:
[C---:B-1----:R-:W-:Y:S01]  /*1d80*/  LEA R2, R14.reuse, UR4, 0x3 ;  /* 0x000000040e027c11 */ /* 0x042fe2000f8e18ff */
[----:B------:R-:W-:Y:S01]  /*1d90*/  NOP ;  /* 0x0000000000007918 */ /* 0x000fe20000000000 */
[----:B--2---:R-:W-:Y:S02]  /*1da0*/  SHF.L.U32 R3, R13, 0x1f, RZ ;  /* 0x0000001f0d037819 */ /* 0x004fe400000006ff */
[----:B------:R-:W-:Y:S02]  /*1db0*/  LEA R4, R14, UR4, 0x4 ;  /* 0x000000040e047c11 */ /* 0x000fe4000f8e20ff */
[----:B------:R-:W1:Y:S02]  /*1dc0*/  SYNCS.PHASECHK.TRANS64.TRYWAIT P0, [R2+URZ+0xf0], R3 ;  /* 0x0000f003020075a7 */ /* 0x000e6400080011ff */
[----:B-1----:R-:W-:Y:S05]  /*1dd0*/  @!P0 BRA `(.L_x_33) ;  /* 0x0000006800788947 */ /* 0x002fea0003800000 */
.L_x_118:
[----:B------:R-:W2:Y:S01]  /*1de0*/  LDS.128 R4, [R4+0x180] ;  /* 0x0001800004047984 */ /* 0x000ea20000000c00 */
[----:B---3--:R-:W-:Y:S01]  /*1df0*/  ISETP.GE.AND P0, PT, R72, 0x1, PT ;  /* 0x000000014800780c */ /* 0x008fe20003f06270 */
[----:B-1----:R-:W-:Y:S01]  /*1e00*/  VIADD R2, R2, 0x100 ;  /* 0x0000010002027836 */ /* 0x002fe20000000000 */
[----:B------:R-:W-:Y:S01]  /*1e10*/  @!PT LDS RZ, [RZ] ;  /* 0x00000000fffff984 */ /* 0x000fe20000000800 */
[----:B------:R-:W-:Y:S01]  /*1e20*/  @!PT LDS RZ, [RZ] ;  /* 0x00000000fffff984 */ /* 0x000fe20000000800 */
[----:B------:R-:W-:Y:S01]  /*1e30*/  @!PT LDS RZ, [RZ] ;  /* 0x00000000fffff984 */ /* 0x000fe20000000800 */
[----:B------:R-:W-:Y:S01]  /*1e40*/  @!PT LDS RZ, [RZ] ;  /* 0x00000000fffff984 */ /* 0x000fe20000000800 */
[----:B------:R1:W-:Y:S06]  /*1e50*/  MEMBAR.ALL.CTA ;  /* 0x0000000000007992 */ /* 0x0003ec0000008000 */
[----:B-1----:R-:W1:Y:S01]  /*1e60*/  FENCE.VIEW.ASYNC.S ;  /* 0x00000000000073c6 */ /* 0x002e620000000000 */
[----:B------:R-:W-:-:S04]  /*1e70*/  PRMT R2, RZ, 0x654, R2 ;  /* 0x00000654ff027816 */ /* 0x000fc80000000002 */
[----:B-1----:R1:W-:Y:S01]  /*1e80*/  SYNCS.ARRIVE.TRANS64.RED.A1T0 RZ, [R2+URZ], RZ ;  /* 0x000000ff02ff79a7 */ /* 0x0023e200081004ff */
[----:B--2---:R-:W-:-:S13]  /*1e90*/  LOP3.LUT P2, RZ, R6, 0x1, RZ, 0xc0, !PT ;  /* 0x0000000106ff7812 */ /* 0x004fda000784c0ff */
[----:B------:R-:W-:Y:S01]  /*1ea0*/  @P2 SHF.R.U32.HI R3, RZ, 0x10, R5 ;  /* 0x00000010ff032819 */ /* 0x000fe20000011605 */
[----:B------:R-:W-:Y:S01]  /*1eb0*/  VOTEU.ANY UP0, P2 ;  /* 0x0000000000ff7886 */ /* 0x000fe20001000100 */
[----:B------:R-:W-:Y:S02]  /*1ec0*/  @P2 MOV R11, R4 ;  /* 0x00000004000b2202 */ /* 0x000fe40000000f00 */
[----:B------:R-:W-:Y:S02]  /*1ed0*/  @P2 R2UR.BROADCAST UR8, R3 ;  /* 0x00000000030822ca */ /* 0x000fe400008e0000 */
[----:B------:R-:W-:-:S11]  /*1ee0*/  @P2 LOP3.LUT R8, R5, 0xffff, RZ, 0xc0, !PT ;  /* 0x0000ffff05082812 */ /* 0x000fd600078ec0ff */
[----:B------:R-:W-:Y:S01]  /*1ef0*/  @UP0 UMOV UR36, UR8 ;  /* 0x0000000800240c82 */ /* 0x000fe20008000000 */
[----:B-1----:R-:W-:Y:S05]  /*1f00*/  @!P0 BRA `(.L_x_34) ;  /* 0x0000000000b88947 */ /* 0x002fea0003800000 */
[----:B------:R-:W4:Y:S01]  /*1f10*/  LDC.64 R4, c[0x0][0xb18] ;  /* 0x0002c600ff047b82 */ /* 0x000f220000000a00 */
[----:B------:R-:W-:-:S07]  /*1f20*/  ISETP.NE.AND P3, PT, R72, 0x1, PT ;  /* 0x000000014800780c */ /* 0x000fce0003f65270 */
[----:B------:R-:W1:Y:S08]  /*1f30*/  LDC.64 R6, c[0x0][0xb10] ;  /* 0x0002c400ff067b82 */ /* 0x000e700000000a00 */
[----:B------:R-:W2:Y:S08]  /*1f40*/  LDC R16, c[0x0][0xb20] ;  /* 0x0002c800ff107b82 */ /* 0x000eb00000000800 */
[----:B------:R-:W3:Y:S01]  /*1f50*/  LDC R18, c[0x0][0xb0c] ;  /* 0x0002c300ff127b82 */ /* 0x000ee20000000800 */
[----:B----4-:R-:W-:Y:S01]  /*1f60*/  IMAD.HI.U32 R17, R0, R5, RZ ;  /* 0x0000000500117227 */ /* 0x010fe200078e00ff */
[----:B------:R-:W-:-:S03]  /*1f70*/  ISETP.NE.AND P0, PT, R4, 0x1, PT ;  /* 0x000000010400780c */ /* 0x000fc60003f05270 */
[----:B------:R-:W-:-:S03]  /*1f80*/  IMAD.HI.U32 R5, R8, R5, RZ ;  /* 0x0000000508057227 */ /* 0x000fc600078e00ff */
[----:B------:R-:W4:Y:S01]  /*1f90*/  LDC.64 R2, c[0x0][0xb28] ;  /* 0x0002ca00ff027b82 */ /* 0x000f220000000a00 */
[----:B-1----:R-:W-:-:S04]  /*1fa0*/  IMAD.HI.U32 R20, R9, R6, RZ ;  /* 0x0000000609147227 */ /* 0x002fc800078e00ff */
[----:B------:R-:W-:Y:S01]  /*1fb0*/  IMAD.HI.U32 R22, R11, R6, RZ ;  /* 0x000000060b167227 */ /* 0x000fe200078e00ff */
[----:B------:R-:W-:Y:S02]  /*1fc0*/  SHF.R.U32.HI R20, RZ, R7, R20 ;  /* 0x00000007ff147219 */ /* 0x000fe40000011614 */
[-C--:B--2---:R-:W-:Y:S02]  /*1fd0*/  SHF.R.U32.HI R17, RZ, R16.reuse, R17 ;  /* 0x00000010ff117219 */ /* 0x084fe40000011611 */
[----:B------:R-:W-:Y:S02]  /*1fe0*/  SHF.R.U32.HI R5, RZ, R16, R5 ;  /* 0x00000010ff057219 */ /* 0x000fe40000011605 */
[----:B------:R-:W-:Y:S02]  /*1ff0*/  SEL R17, R0, R17, !P0 ;  /* 0x0000001100117207 */ /* 0x000fe40004000000 */
[----:B------:R-:W-:Y:S02]  /*2000*/  SHF.R.U32.HI R22, RZ, R7, R22 ;  /* 0x00000007ff167219 */ /* 0x000fe40000011616 */
[----:B---3--:R-:W-:-:S02]  /*2010*/  ISETP.NE.AND P1, PT, R18, 0x1, PT ;  /* 0x000000011200780c */ /* 0x008fc40003f25270 */
[----:B------:R-:W-:Y:S02]  /*2020*/  SEL R5, R8, R5, !P0 ;  /* 0x0000000508057207 */ /* 0x000fe40004000000 */
[----:B------:R-:W-:Y:S02]  /*2030*/  SEL R19, R9, R20, !P1 ;  /* 0x0000001409137207 */ /* 0x000fe40004800000 */
[----:B------:R-:W-:Y:S01]  /*2040*/  SEL R7, R11, R22, !P1 ;  /* 0x000000160b077207 */ /* 0x000fe20004800000 */
[----:B----4-:R-:W-:-:S04]  /*2050*/  IMAD.HI.U32 R20, R17, R2, RZ ;  /* 0x0000000211147227 */ /* 0x010fc800078e00ff */
[----:B------:R-:W-:Y:S01]  /*2060*/  IMAD.HI.U32 R6, R19, R2, RZ ;  /* 0x0000000213067227 */ /* 0x000fe200078e00ff */
[----:B------:R-:W-:-:S04]  /*2070*/  @P3 SHF.R.U32.HI R17, RZ, R3, R20 ;  /* 0x00000003ff113219 */ /* 0x000fc80000011614 */
[----:B------:R-:W-:Y:S01]  /*2080*/  @P3 SHF.R.U32.HI R19, RZ, R3, R6 ;  /* 0x00000003ff133219 */ /* 0x000fe20000011606 */
[----:B------:R-:W-:-:S04]  /*2090*/  IMAD R17, R72, R17, RZ ;  /* 0x0000001148117224 */ /* 0x000fc800078e02ff */
[----:B------:R-:W-:Y:S01]  /*20a0*/  IMAD R6, R72, R19, RZ ;  /* 0x0000001348067224 */ /* 0x000fe200078e02ff */
[C---:B------:R-:W-:Y:S02]  /*20b0*/  ISETP.GE.AND P0, PT, R5.reuse, R17, PT ;  /* 0x000000110500720c */ /* 0x040fe40003f06270 */
[----:B------:R-:W-:Y:S02]  /*20c0*/  IADD3 R17, PT, PT, -R5, RZ, RZ ;  /* 0x000000ff05117210 */ /* 0x000fe40007ffe1ff */
[----:B------:R-:W-:Y:S01]  /*20d0*/  ISETP.GE.OR P0, PT, R7, R6, P0 ;  /* 0x000000060700720c */ /* 0x000fe20000706670 */
[----:B------:R-:W-:-:S04]  /*20e0*/  IMAD.HI.U32 R6, R5, R2, RZ ;  /* 0x0000000205067227 */ /* 0x000fc800078e00ff */
[----:B------:R-:W-:Y:S01]  /*20f0*/  IMAD R8, R4, R17, R8 ;  /* 0x0000001104087224 */ /* 0x000fe200078e0208 */
[----:B------:R-:W-:-:S04]  /*2100*/  SHF.R.U32.HI R6, RZ, R3, R6 ;  /* 0x00000003ff067219 */ /* 0x000fc80000011606 */
[----:B------:R-:W-:-:S03]  /*2110*/  SEL R6, R5, R6, !P3 ;  /* 0x0000000605067207 */ /* 0x000fc60005800000 */
[----:B------:R-:W-:-:S04]  /*2120*/  @!P0 IMAD.HI.U32 R16, R7, R2, RZ ;  /* 0x0000000207108227 */ /* 0x000fc800078e00ff */
[----:B------:R-:W-:Y:S01]  /*2130*/  IMAD.MOV R2, RZ, RZ, -R6 ;  /* 0x000000ffff027224 */ /* 0x000fe200078e0a06 */
[----:B------:R-:W-:-:S03]  /*2140*/  @!P0 SHF.R.U32.HI R16, RZ, R3, R16 ;  /* 0x00000003ff108219 */ /* 0x000fc60000011610 */
[----:B------:R-:W-:Y:S01]  /*2150*/  IMAD R2, R72, R2, R5 ;  /* 0x0000000248027224 */ /* 0x000fe200078e0205 */
        /* <DEDUP_REMOVED lines=9> */
.L_x_34:
[----:B------:R-:W1:Y:S02]  /*21f0*/  LDCU UR8, c[0x0][0xb30] ;  /* 0x00016600ff0877ac */ /* 0x000e640008000800 */
[----:B-1----:R-:W-:-:S09]  /*2200*/  UISETP.NE.AND UP0, UPT, UR8, 0x1, UPT ;  /* 0x000000010800788c */ /* 0x002fd2000bf05270 */
[----:B------:R-:W-:Y:S05]  /*2210*/  BRA.U UP0, `(.L_x_35) ;  /* 0x0000000100407547 */ /* 0x000fea000b800000 */
[----:B------:R-:W1:Y:S08]  /*2220*/  LDC.64 R4, c[0x0][0xb10] ;  /* 0x0002c400ff047b82 */ /* 0x000e700000000a00 */
[----:B------:R-:W2:Y:S08]  /*2230*/  LDC.64 R2, c[0x0][0xb18] ;  /* 0x0002c600ff027b82 */ /* 0x000eb00000000a00 */
[----:B------:R-:W3:Y:S08]  /*2240*/  LDC R6, c[0x0][0xb20] ;  /* 0x0002c800ff067b82 */ /* 0x000ef00000000800 */
[----:B------:R-:W4:Y:S01]  /*2250*/  LDC R16, c[0x0][0xb0c] ;  /* 0x0002c300ff107b82 */ /* 0x000f220000000800 */
[----:B-1----:R-:W-:-:S05]  /*2260*/  IMAD.HI.U32 R4, R11, R4, RZ ;  /* 0x000000040b047227 */ /* 0x002fca00078e00ff */
[----:B------:R-:W-:Y:S01]  /*2270*/  SHF.R.U32.HI R4, RZ, R5, R4 ;  /* 0x00000005ff047219 */ /* 0x000fe20000011604 */
[----:B--2---:R-:W-:Y:S01]  /*2280*/  IMAD.HI.U32 R3, R8, R3, RZ ;  /* 0x0000000308037227 */ /* 0x004fe200078e00ff */
[----:B------:R-:W-:-:S04]  /*2290*/  ISETP.NE.AND P0, PT, R2, 0x1, PT ;  /* 0x000000010200780c */ /* 0x000fc80003f05270 */
[----:B---3--:R-:W-:-:S04]  /*22a0*/  SHF.R.U32.HI R3, RZ, R6, R3 ;  /* 0x00000006ff037219 */ /* 0x008fc80000011603 */
[----:B------:R-:W-:Y:S02]  /*22b0*/  SEL R3, R8, R3, !P0 ;  /* 0x0000000308037207 */ /* 0x000fe40004000000 */
[----:B----4-:R-:W-:-:S04]  /*22c0*/  ISETP.NE.AND P1, PT, R16, 0x1, PT ;  /* 0x000000011000780c */ /* 0x010fc80003f25270 */
[----:B------:R-:W-:-:S05]  /*22d0*/  SEL R4, R11, R4, !P1 ;  /* 0x000000040b047207 */ /* 0x000fca0004800000 */
[----:B------:R-:W-:Y:S02]  /*22e0*/  IMAD.IADD R5, R3, 0x1, -R4 ;  /* 0x0000000103057824 */ /* 0x000fe400078e0a04 */
[----:B------:R-:W-:Y:S02]  /*22f0*/  IMAD.IADD R3, R4, 0x1, -R3 ;  /* 0x0000000104037824 */ /* 0x000fe400078e0a03 */
[----:B------:R-:W-:Y:S02]  /*2300*/  IMAD R11, R5, R16, R11 ;  /* 0x00000010050b7224 */ /* 0x000fe400078e020b */
[----:B------:R-:W-:-:S07]  /*2310*/  IMAD R8, R3, R2, R8 ;  /* 0x0000000203087224 */ /* 0x000fce00078e0208 */
.L_x_35:
[----:B------:R-:W-:Y:S01]  /*2320*/  VIADD R14, R14, 0x1 ;  /* 0x000000010e0e7836 */ /* 0x000fe20000000000 */
[----:B------:R-:W-:Y:S01]  /*2330*/  PLOP3.LUT P1, PT, PT, PT, PT, 0x80, 0x8 ;  /* 0x000000000008781c */ /* 0x000fe20003f2f070 */
[----:B------:R-:W-:Y:S02]  /*2340*/  IMAD.IADD R21, R11, 0x1, R170 ;  /* 0x000000010b157824 */ /* 0x000fe400078e02aa */
[----:B------:R-:W-:Y:S01]  /*2350*/  IMAD.IADD R20, R8, 0x1, R147 ;  /* 0x0000000108147824 */ /* 0x000fe200078e0293 */
[----:B------:R-:W-:-:S04]  /*2360*/  ISETP.NE.AND P0, PT, R14, 0x2, PT ;  /* 0x000000020e00780c */ /* 0x000fc80003f05270 */
[----:B------:R-:W-:Y:S02]  /*2370*/  SEL R2, RZ, 0x1, P0 ;  /* 0x00000001ff027807 */ /* 0x000fe40000000000 */
[----:B------:R-:W-:Y:S02]  /*2380*/  SEL R14, R14, RZ, P0 ;  /* 0x000000ff0e0e7207 */ /* 0x000fe40000000000 */
[----:B------:R-:W-:Y:S01]  /*2390*/  LOP3.LUT R13, R13, R2, RZ, 0x3c, !PT ;  /* 0x000000020d0d7212 */ /* 0x000fe200078e3cff */
[----:B------:R-:W-:Y:S06]  /*23a0*/  @P2 BRA `(.L_x_36) ;  /* 0xfffffff000a02947 */ /* 0x000fec000383ffff */
[----:B------:R-:W-:Y:S01]  /*23b0*/  UIADD3 UR4, UPT, UPT, UR4, 0x60, URZ ;  /* 0x0000006004047890 */ /* 0x000fe2000fffe0ff */
[----:B------:R-:W-:-:S03]  /*23c0*/  SHF.L.U32 R3, R15, 0x1f, RZ ;  /* 0x0000001f0f037819 */ /* 0x000fc600000006ff */
[----:B------:R-:W-:-:S09]  /*23d0*/  ULEA UR5, UR6, UR4, 0x3 ;  /* 0x0000000406057291 */ /* 0x000fd2000f8e18ff */
[----:B------:R-:W1:Y:S02]  /*23e0*/  SYNCS.PHASECHK.TRANS64.TRYWAIT P0, [UR5], R3 ;  /* 0x00000003ff0075a7 */ /* 0x000e640008001105 */
[----:B-1----:R-:W-:Y:S05]  /*23f0*/  @!P0 BRA `(.L_x_37) ;  /* 0x0000006400048947 */ /* 0x002fea0003800000 */
.L_x_120:
[----:B------:R-:W-:-:S04]  /*2400*/  UIADD3 UR6, UPT, UPT, UR6, 0x1, URZ ;  /* 0x0000000106067890 */ /* 0x000fc8000fffe0ff */
[----:B------:R-:W-:-:S04]  /*2410*/  UISETP.NE.AND UP0, UPT, UR6, 0xc, UPT ;  /* 0x0000000c0600788c */ /* 0x000fc8000bf05270 */
[----:B------:R-:W-:Y:S02]  /*2420*/  USEL UR7, URZ, 0x1, UP0 ;  /* 0x00000001ff077887 */ /* 0x000fe40008000000 */
[----:B------:R-:W-:-:S04]  /*2430*/  USEL UR6, UR6, URZ, UP0 ;  /* 0x000000ff06067287 */ /* 0x000fc80008000000 */
[----:B------:R-:W-:Y:S01]  /*2440*/  ULEA UR5, UR6, UR4, 0x3 ;  /* 0x0000000406057291 */ /* 0x000fe2000f8e18ff */
[----:B------:R-:W-:-:S04]  /*2450*/  LOP3.LUT R2, R15, UR7, RZ, 0x3c, !PT ;  /* 0x000000070f027c12 */ /* 0x000fc8000f8e3cff */
[----:B-1----:R-:W-:-:S04]  /*2460*/  SHF.L.U32 R3, R2, 0x1f, RZ ;  /* 0x0000001f02037819 */ /* 0x002fc800000006ff */
[----:B------:R-:W1:Y:S02]  /*2470*/  SYNCS.PHASECHK.TRANS64.TRYWAIT P0, [UR5], R3 ;  /* 0x00000003ff0075a7 */ /* 0x000e640008001105 */
[----:B-1----:R-:W-:Y:S05]  /*2480*/  @!P0 BRA `(.L_x_38) ;  /* 0x0000006000f88947 */ /* 0x002fea0003800000 */
.L_x_122:
        /* <DEDUP_REMOVED lines=9> */
.L_x_124:
        /* <DEDUP_REMOVED lines=9> */
.L_x_126:
        /* <DEDUP_REMOVED lines=9> */
.L_x_128:
        /* <DEDUP_REMOVED lines=9> */
.L_x_130:
        /* <DEDUP_REMOVED lines=9> */
.L_x_132:
        /* <DEDUP_REMOVED lines=9> */
.L_x_134:
        /* <DEDUP_REMOVED lines=9> */
.L_x_136:
        /* <DEDUP_REMOVED lines=9> */
.L_x_138:
        /* <DEDUP_REMOVED lines=9> */
.L_x_140:
[----:B------:R-:W-:-:S04]  /*29a0*/  UIADD3 UR6, UPT, UPT, UR6, 0x1, URZ ;  /* 0x0000000106067890 */ /* 0x000fc8000fffe0ff */
[----:B------:R-:W-:-:S04]  /*29b0*/  UISETP.NE.AND UP0, UPT, UR6, 0xc, UPT ;  /* 0x0000000c0600788c */ /* 0x000fc8000bf05270 */
[----:B------:R-:W-:Y:S02]  /*29c0*/  USEL UR5, URZ, 0x1, UP0 ;  /* 0x00000001ff057887 */ /* 0x000fe40008000000 */
[----:B------:R-:W-:-:S04]  /*29d0*/  USEL UR6, UR6, URZ, UP0 ;  /* 0x000000ff06067287 */ /* 0x000fc80008000000 */
[----:B------:R-:W-:Y:S01]  /*29e0*/  ULEA UR6, UR6, UR4, 0x3 ;  /* 0x0000000406067291 */ /* 0x000fe2000f8e18ff */
[----:B-1----:R-:W-:-:S04]  /*29f0*/  LOP3.LUT R3, R2, UR5, RZ, 0x3c, !PT ;  /* 0x0000000502037c12 */ /* 0x002fc8000f8e3cff */
[----:B------:R-:W-:Y:S01]  /*2a00*/  SHF.L.U32 R3, R3, 0x1f, RZ ;  /* 0x0000001f03037819 */ /* 0x000fe200000006ff */
[----:B----4-:R-:W-:-:S07]  /*2a10*/  IMAD.U32 R0, RZ, RZ, UR6 ;  /* 0x00000006ff007e24 */ /* 0x010fce000f8e00ff */
.L_x_48:
[----:B-1----:R1:W2:Y:S02]  /*2a20*/  SYNCS.PHASECHK.TRANS64.TRYWAIT P0, [R0+URZ], R3 ;  /* 0x00000003000075a7 */ /* 0x0022a400080011ff */
[----:B--2---:R-:W-:Y:S05]  /*2a30*/  @!P0 NANOSLEEP.SYNCS 0x989680 ;  /* 0x009896800000895d */ /* 0x004fea0003900000 */
[----:B------:R-:W2:Y:S02]  /*2a40*/  @!P0 SYNCS.PHASECHK.TRANS64 P0, [R0+URZ], R3 ;  /* 0x00000003000085a7 */ /* 0x000ea400080010ff */
[----:B--2---:R-:W-:Y:S05]  /*2a50*/  @P0 EXIT ;  /* 0x000000000000094d */ /* 0x004fea0003800000 */
[----:B------:R-:W-:Y:S05]  /*2a60*/  BRA `(.L_x_48) ;  /* 0xfffffffc00ec7947 */ /* 0x000fea000383ffff */
.L_x_18:
[----:B------:R-:W-:-:S04]  /*2a70*/  UISETP.NE.AND UP1, UPT, UR37, URZ, UPT ;  /* 0x000000ff2500728c */ /* 0x000fc8000bf25270 */
[----:B------:R-:W-:-:S09]  /*2a80*/  UISETP.NE.OR UP1, UPT, UR8, 0x1, UP1 ;  /* 0x000000010800788c */ /* 0x000fd20008f25670 */
[----:B------:R-:W-:Y:S05]  /*2a90*/  BRA.U UP1, `(.L_x_49) ;  /* 0x0000000501487547 */ /* 0x000fea000b800000 */
[----:B------:R-:W-:Y:S01]  /*2aa0*/  ISETP.NE.AND P2, PT, R2, RZ, PT ;  /* 0x000000ff0200720c */ /* 0x000fe20003f45270 */
[----:B------:R-:W-:Y:S01]  /*2ab0*/  IMAD.MOV.U32 R12, RZ, RZ, 0x1 ;  /* 0x00000001ff0c7424 */ /* 0x000fe200078e00ff */
[----:B------:R-:W-:Y:S02]  /*2ac0*/  CS2R R10, SRZ ;  /* 0x00000000000a7805 */ /* 0x000fe4000001ff00 */
[----:B------:R-:W-:Y:S01]  /*2ad0*/  CS2R R8, SRZ ;  /* 0x0000000000087805 */ /* 0x000fe2000001ff00 */
[----:B------:R-:W-:Y:S01]  /*2ae0*/  UMOV UR4, 0x400 ;  /* 0x0000040000047882 */ /* 0x000fe20000000000 */
[----:B------:R-:W-:Y:S01]  /*2af0*/  UMOV UR6, URZ ;  /* 0x000000ff00067c82 */ /* 0x000fe20008000000 */
[----:B------:R-:W-:-:S12]  /*2b00*/  ULEA UR37, UR37, UR4, 0x18 ;  /* 0x0000000425257291 */ /* 0x000fd8000f8ec0ff */
.L_x_53:
[----:B------:R-:W-:Y:S02]  /*2b10*/  LEA R0, R8, UR37, 0x3 ;  /* 0x0000002508007c11 */ /* 0x000fe4000f8e18ff */
[----:B------:R-:W-:-:S03]  /*2b20*/  SHF.L.U32 R5, R9, 0x1f, RZ ;  /* 0x0000001f09057819 */ /* 0x000fc600000006ff */
[----:B------:R-:W-:Y:S01]  /*2b30*/  VIADD R4, R0, 0x160 ;  /* 0x0000016000047836 */ /* 0x000fe20000000000 */
[----:B------:R-:W1:Y:S02]  /*2b40*/  SYNCS.PHASECHK.TRANS64.TRYWAIT P0, [R0+URZ+0x150], R5 ;  /* 0x00015005000075a7 */ /* 0x000e6400080011ff */
[----:B-1----:R-:W-:Y:S05]  /*2b50*/  @!P0 BRA `(.L_x_50) ;  /* 0x0000006000348947 */ /* 0x002fea0003800000 */
.L_x_141:
[----:B------:R-:W-:Y:S01]  /*2b60*/  ULEA UR5, UR6, UR37, 0x3 ;  /* 0x0000002506057291 */ /* 0x000fe2000f8e18ff */
[----:B------:R-:W-:Y:S02]  /*2b70*/  PRMT R4, RZ, 0x654, R4 ;  /* 0x00000654ff047816 */ /* 0x000fe40000000004 */
[----:B-1----:R-:W-:Y:S01]  /*2b80*/  SHF.L.U32 R5, R12, 0x1f, RZ ;  /* 0x0000001f0c057819 */ /* 0x002fe200000006ff */
[----:B------:R-:W-:Y:S01]  /*2b90*/  UIADD3 UR4, UPT, UPT, UR5, 0xf0, URZ ;  /* 0x000000f005047890 */ /* 0x000fe2000fffe0ff */
[----:B------:R1:W-:Y:S05]  /*2ba0*/  SYNCS.ARRIVE.TRANS64.RED.A1T0 RZ, [R4+URZ], RZ ;  /* 0x000000ff04ff79a7 */ /* 0x0003ea00081004ff */
[----:B------:R-:W-:Y:S01]  /*2bb0*/  IMAD.U32 R7, RZ, RZ, UR4 ;  /* 0x00000004ff077e24 */ /* 0x000fe2000f8e00ff */
[----:B------:R-:W2:Y:S04]  /*2bc0*/  SYNCS.PHASECHK.TRANS64.TRYWAIT P0, [UR5+0x100], R5 ;  /* 0x00010005ff0075a7 */ /* 0x000ea80008001105 */
[----:B------:R-:W-:Y:S01]  /*2bd0*/  PRMT R6, R2, 0x654, R7 ;  /* 0x0000065402067816 */ /* 0x000fe20000000007 */
[----:B-1----:R-:W-:Y:S01]  /*2be0*/  @!P2 IMAD.MOV.U32 R4, RZ, RZ, 0x10 ;  /* 0x00000010ff04a424 */ /* 0x002fe200078e00ff */
[----:B--2---:R-:W-:Y:S06]  /*2bf0*/  @!P0 BRA `(.L_x_51) ;  /* 0x0000006000208947 */ /* 0x004fec0003800000 */
.L_x_143:
[----:B------:R-:W-:Y:S01]  /*2c00*/  ULEA UR4, UR6, UR37, 0x4 ;  /* 0x0000002506047291 */ /* 0x000fe2000f8e20ff */
[----:B------:R-:W-:Y:S01]  /*2c10*/  SEL R3, R6, R3, !P2 ;  /* 0x0000000306037207 */ /* 0x000fe20005000000 */
[----:B------:R-:W-:Y:S01]  /*2c20*/  UIADD3 UR5, UPT, UPT, UR5, 0xf0, URZ ;  /* 0x000000f005057890 */ /* 0x000fe2000fffe0ff */
[----:B-1----:R-:W-:Y:S01]  /*2c30*/  LEA R0, R11, UR37, 0x3 ;  /* 0x000000250b007c11 */ /* 0x002fe2000f8e18ff */
[----:B------:R-:W-:Y:S01]  /*2c40*/  UIADD3 UR4, UPT, UPT, UR4, 0x180, URZ ;  /* 0x0000018004047890 */ /* 0x000fe2000fffe0ff */
[----:B------:R-:W-:Y:S01]  /*2c50*/  SHF.L.U32 R5, R10, 0x1f, RZ ;  /* 0x0000001f0a057819 */ /* 0x000fe200000006ff */
[----:B------:R1:W-:Y:S01]  /*2c60*/  @!P2 SYNCS.ARRIVE.TRANS64.RED RZ, [R3+URZ], R4 ;  /* 0x0000000403ffa9a7 */ /* 0x0003e200080004ff */
[----:B------:R-:W-:Y:S01]  /*2c70*/  UIADD3 UR6, UPT, UPT, UR6, 0x1, URZ ;  /* 0x0000000106067890 */ /* 0x000fe2000fffe0ff */
[----:B------:R-:W-:-:S03]  /*2c80*/  VIADD R8, R8, 0x1 ;  /* 0x0000000108087836 */ /* 0x000fc60000000000 */
[----:B------:R-:W-:Y:S02]  /*2c90*/  UISETP.NE.AND UP0, UPT, UR6, 0x2, UPT ;  /* 0x000000020600788c */ /* 0x000fe4000bf05270 */
[----:B------:R-:W-:Y:S06]  /*2ca0*/  UGETNEXTWORKID.BROADCAST [UR4], [UR5] ;  /* 0x00000000040073ca */ /* 0x000fec0008000100 */
[----:B------:R-:W-:Y:S01]  /*2cb0*/  USEL UR4, URZ, 0x1, UP0 ;  /* 0x00000001ff047887 */ /* 0x000fe20008000000 */
[----:B------:R-:W-:Y:S01]  /*2cc0*/  ISETP.NE.AND P0, PT, R8, 0x2, PT ;  /* 0x000000020800780c */ /* 0x000fe20003f05270 */
[----:B------:R-:W-:Y:S01]  /*2cd0*/  USEL UR6, UR6, URZ, UP0 ;  /* 0x000000ff06067287 */ /* 0x000fe20008000000 */
[----:B------:R-:W2:Y:S03]  /*2ce0*/  SYNCS.PHASECHK.TRANS64.TRYWAIT P1, [R0+URZ+0xf0], R5 ;  /* 0x0000f005000075a7 */ /* 0x000ea600080211ff */
[----:B------:R-:W-:Y:S01]  /*2cf0*/  LOP3.LUT R12, R12, UR4, RZ, 0x3c, !PT ;  /* 0x000000040c0c7c12 */ /* 0x000fe2000f8e3cff */
[----:B-12---:R-:W-:Y:S07]  /*2d00*/  @!P1 BRA `(.L_x_52) ;  /* 0x0000005c00f49947 */ /* 0x006fee0003800000 */
.L_x_144:
[C---:B------:R-:W-:Y:S01]  /*2d10*/  LEA R4, R11.reuse, UR37, 0x4 ;  /* 0x000000250b047c11 */ /* 0x040fe2000f8e20ff */
[----:B-1----:R-:W-:Y:S01]  /*2d20*/  VIADD R0, R0, 0x100 ;  /* 0x0000010000007836 */ /* 0x002fe20000000000 */
[----:B------:R-:W-:Y:S01]  /*2d30*/  SEL R8, R8, RZ, P0 ;  /* 0x000000ff08087207 */ /* 0x000fe20000000000 */
[----:B------:R-:W-:-:S03]  /*2d40*/  VIADD R11, R11, 0x1 ;  /* 0x000000010b0b7836 */ /* 0x000fc60000000000 */
[----:B------:R-:W1:Y:S01]  /*2d50*/  LDS.128 R4, [R4+0x180] ;  /* 0x0001800004047984 */ /* 0x000e620000000c00 */
[----:B------:R-:W-:Y:S02]  /*2d60*/  PRMT R0, RZ, 0x654, R0 ;  /* 0x00000654ff007816 */ /* 0x000fe40000000000 */
[C---:B------:R-:W-:Y:S01]  /*2d70*/  ISETP.NE.AND P1, PT, R11.reuse, 0x2, PT ;  /* 0x000000020b00780c */ /* 0x040fe20003f25270 */
[----:B------:R-:W-:Y:S01]  /*2d80*/  @!PT LDS RZ, [RZ] ;  /* 0x00000000fffff984 */ /* 0x000fe20000000800 */
[----:B------:R-:W-:Y:S01]  /*2d90*/  @!PT LDS RZ, [RZ] ;  /* 0x00000000fffff984 */ /* 0x000fe20000000800 */
[----:B------:R-:W-:Y:S01]  /*2da0*/  @!PT LDS RZ, [RZ] ;  /* 0x00000000fffff984 */ /* 0x000fe20000000800 */
[----:B------:R-:W-:Y:S01]  /*2db0*/  @!PT LDS RZ, [RZ] ;  /* 0x00000000fffff984 */ /* 0x000fe20000000800 */
[----:B------:R2:W-:Y:S06]  /*2dc0*/  MEMBAR.ALL.CTA ;  /* 0x0000000000007992 */ /* 0x0005ec0000008000 */
[----:B--2---:R-:W2:Y:S01]  /*2dd0*/  FENCE.VIEW.ASYNC.S ;  /* 0x00000000000073c6 */ /* 0x004ea20000000000 */
[----:B------:R-:W-:Y:S01]  /*2de0*/  SEL R11, R11, RZ, P1 ;  /* 0x000000ff0b0b7207 */ /* 0x000fe20000800000 */
[----:B--2---:R2:W-:Y:S01]  /*2df0*/  SYNCS.ARRIVE.TRANS64.RED.A1T0 RZ, [R0+URZ], RZ ;  /* 0x000000ff00ff79a7 */ /* 0x0045e200081004ff */
[----:B-1----:R-:W-:-:S02]  /*2e00*/  LOP3.LUT P3, RZ, R6, 0x1, RZ, 0xc0, !PT ;  /* 0x0000000106ff7812 */ /* 0x002fc4000786c0ff */
[----:B------:R-:W-:-:S04]  /*2e10*/  SEL R5, RZ, 0x1, P1 ;  /* 0x00000001ff057807 */ /* 0x000fc80000800000 */
[----:B------:R-:W-:Y:S02]  /*2e20*/  LOP3.LUT R10, R10, R5, RZ, 0x3c, !PT ;  /* 0x000000050a0a7212 */ /* 0x000fe400078e3cff */
[----:B--2---:R-:W-:-:S04]  /*2e30*/  SEL R0, RZ, 0x1, P0 ;  /* 0x00000001ff007807 */ /* 0x004fc80000000000 */
[----:B------:R-:W-:Y:S01]  /*2e40*/  LOP3.LUT R9, R9, R0, RZ, 0x3c, !PT ;  /* 0x0000000009097212 */ /* 0x000fe200078e3cff */
[----:B------:R-:W-:Y:S06]  /*2e50*/  @P3 BRA `(.L_x_53) ;  /* 0xfffffffc002c3947 */ /* 0x000fec000383ffff */
[----:B------:R-:W-:Y:S01]  /*2e60*/  ULEA UR5, UR6, UR37, 0x3 ;  /* 0x0000002506057291 */ /* 0x000fe2000f8e18ff */
[----:B------:R-:W-:-:S08]  /*2e70*/  SHF.L.U32 R3, R12, 0x1f, RZ ;  /* 0x0000001f0c037819 */ /* 0x000fd000000006ff */
[----:B------:R-:W1:Y:S02]  /*2e80*/  SYNCS.PHASECHK.TRANS64 P0, [UR5+0x100], R3 ;  /* 0x00010003ff0075a7 */ /* 0x000e640008001005 */
[----:B-1----:R-:W-:Y:S05]  /*2e90*/  @P0 BRA `(.L_x_54) ;  /* 0x0000000000080947 */ /* 0x002fea0003800000 */
[----:B------:R-:W1:Y:S02]  /*2ea0*/  SYNCS.PHASECHK.TRANS64.TRYWAIT P0, [UR5+0x100], R3 ;  /* 0x00010003ff0075a7 */ /* 0x000e640008001105 */
[----:B-1----:R-:W-:Y:S05]  /*2eb0*/  @!P0 BRA `(.L_x_55) ;  /* 0x0000005c009c8947 */ /* 0x002fea0003800000 */
.L_x_54:
[----:B------:R-:W-:-:S04]  /*2ec0*/  UIADD3 UR4, UPT, UPT, UR6, 0x1, URZ ;  /* 0x0000000106047890 */ /* 0x000fc8000fffe0ff */
[----:B------:R-:W-:-:S04]  /*2ed0*/  UISETP.NE.AND UP0, UPT, UR4, 0x2, UPT ;  /* 0x000000020400788c */ /* 0x000fc8000bf05270 */
[----:B------:R-:W-:Y:S02]  /*2ee0*/  USEL UR7, URZ, 0x1, UP0 ;  /* 0x00000001ff077887 */ /* 0x000fe40008000000 */
[----:B------:R-:W-:-:S04]  /*2ef0*/  USEL UR4, UR4, URZ, UP0 ;  /* 0x000000ff04047287 */ /* 0x000fc80008000000 */
[----:B------:R-:W-:Y:S01]  /*2f00*/  ULEA UR4, UR4, UR37, 0x3 ;  /* 0x0000002504047291 */ /* 0x000fe2000f8e18ff */
[----:B-1----:R-:W-:-:S04]  /*2f10*/  LOP3.LUT R3, R12, UR7, RZ, 0x3c, !PT ;  /* 0x000000070c037c12 */ /* 0x002fc8000f8e3cff */
[----:B------:R-:W-:-:S04]  /*2f20*/  SHF.L.U32 R0, R3, 0x1f, RZ ;  /* 0x0000001f03007819 */ /* 0x000fc800000006ff */
[----:B------:R-:W1:Y:S02]  /*2f30*/  SYNCS.PHASECHK.TRANS64 P0, [UR4+0x100], R0 ;  /* 0x00010000ff0075a7 */ /* 0x000e640008001004 */
[----:B-1----:R-:W-:Y:S05]  /*2f40*/  @P0 EXIT ;  /* 0x000000000000094d */ /* 0x002fea0003800000 */
[----:B------:R-:W-:Y:S02]  /*2f50*/  SHF.L.U32 R3, R3, 0x1f, RZ ;  /* 0x0000001f03037819 */ /* 0x000fe400000006ff */
[----:B------:R-:W-:-:S07]  /*2f60*/  MOV R0, UR4 ;  /* 0x0000000400007c02 */ /* 0x000fce0008000f00 */
.L_x_56:
[----:B-1----:R1:W2:Y:S02]  /*2f70*/  SYNCS.PHASECHK.TRANS64.TRYWAIT P0, [R0+URZ+0x100], R3 ;  /* 0x00010003000075a7 */ /* 0x0022a400080011ff */
[----:B--2---:R-:W-:Y:S05]  /*2f80*/  @!P0 NANOSLEEP.SYNCS 0x989680 ;  /* 0x009896800000895d */ /* 0x004fea0003900000 */
[----:B------:R-:W2:Y:S02]  /*2f90*/  @!P0 SYNCS.PHASECHK.TRANS64 P0, [R0+URZ+0x100], R3 ;  /* 0x00010003000085a7 */ /* 0x000ea400080010ff */
[----:B--2---:R-:W-:Y:S05]  /*2fa0*/  @P0 EXIT ;  /* 0x000000000000094d */ /* 0x004fea0003800000 */
[----:B------:R-:W-:Y:S05]  /*2fb0*/  BRA `(.L_x_56) ;  /* 0xfffffffc00ec7947 */ /* 0x000fea000383ffff */
.L_x_49:
[----:B------:R-:W-:-:S09]  /*2fc0*/  UISETP.NE.AND UP1, UPT, UR8, URZ, UPT ;  /* 0x000000ff0800728c */ /* 0x000fd2000bf25270 */
[----:B------:R-:W-:Y:S05]  /*2fd0*/  BRA.U UP1, `(.L_x_57) ;  /* 0x0000000d01787547 */ /* 0x000fea000b800000 */
[----:B------:R-:W-:Y:S01]  /*2fe0*/  UMOV UR4, 0x40 ;  /* 0x0000004000047882 */ /* 0x000fe20000000000 */
[----:B------:R-:W-:Y:S01]  /*2ff0*/  NOP ;  /* 0x0000000000007918 */ /* 0x000fe20000000000 */
[----:B------:R-:W-:Y:S01]  /*3000*/  ULEA UR4, UR37, UR4, 0x18 ;  /* 0x0000000425047291 */ /* 0x000fe2000f8ec0ff */
[----:B------:R-:W-:Y:S02]  /*3010*/  UMOV UR5, 0x400 ;  /* 0x0000040000057882 */ /* 0x000fe40000000000 */
[----:B------:R-:W-:-:S06]  /*3020*/  ULEA UR37, UR37, UR5, 0x18 ;  /* 0x0000000525257291 */ /* 0x000fcc000f8ec0ff */
[----:B------:R-:W1:Y:S02]  /*3030*/  LDS.U8 R0, [UR4+0x1c] ;  /* 0x00001c04ff007984 */ /* 0x000e640008000000 */
[----:B-1----:R-:W-:-:S13]  /*3040*/  ISETP.NE.AND P0, PT, R0, RZ, PT ;  /* 0x000000ff0000720c */ /* 0x002fda0003f05270 */
[----:B------:R-:W-:Y:S05]  /*3050*/  @P0 BRA `(.L_x_58) ;  /* 0x0000000000580947 */ /* 0x000fea0003800000 */
[----:B------:R-:W-:-:S13]  /*3060*/  ELECT P0, URZ, PT ;  /* 0x0000000000ff782f */ /* 0x000fda0003800000 */
[----:B------:R-:W-:Y:S05]  /*3070*/  @!P0 BRA `(.L_x_59) ;  /* 0x0000000000608947 */ /* 0x000fea0003800000 */
[----:B------:R-:W-:Y:S01]  /*3080*/  UMOV UR5, 0x10 ;  /* 0x0000001000057882 */ /* 0x000fe20000000000 */
[----:B------:R-:W-:Y:S01]  /*3090*/  HFMA2 R0, -RZ, RZ, 0, 5.9604644775390625e-08 ;  /* 0x00000001ff007431 */ /* 0x000fe200000001ff */
[----:B------:R-:W-:-:S03]  /*30a0*/  MOV R2, 0xffff ;  /* 0x0000ffff00027802 */ /* 0x000fc60000000f00 */
[----:B------:R-:W-:Y:S04]  /*30b0*/  DEPBAR.LE SB1, 0x36 ;  /* 0x00009d800000791a */ /* 0x000fe80000000000 */
[----:B------:R-:W1:Y:S02]  /*30c0*/  UTCATOMSWS.FIND_AND_SET.ALIGN UP0, UR5, UR5 ;  /* 0x00000005000575e3 */ /* 0x000e640008000800 */
[----:B-1----:R-:W-:Y:S01]  /*30d0*/  MOV R3, UR5 ;  /* 0x0000000500037c02 */ /* 0x002fe20008000f00 */
[----:B------:R-:W-:Y:S06]  /*30e0*/  BRA.U UP0, `(.L_x_60) ;  /* 0x0000000100187547 */ /* 0x000fec000b800000 */
.L_x_61:
[----:B------:R-:W-:Y:S05]  /*30f0*/  NANOSLEEP 0x64 ;  /* 0x000000640000795d */ /* 0x000fea0003800000 */
[----:B------:R-:W-:-:S05]  /*3100*/  UMOV UR5, 0x10 ;  /* 0x0000001000057882 */ /* 0x000fca0000000000 */
[----:B------:R-:W-:Y:S04]  /*3110*/  DEPBAR.LE SB1, 0x36 ;  /* 0x00009d800000791a */ /* 0x000fe80000000000 */
[----:B------:R-:W1:Y:S02]  /*3120*/  UTCATOMSWS.FIND_AND_SET.ALIGN UP0, UR5, UR5 ;  /* 0x00000005000575e3 */ /* 0x000e640008000800 */
[----:B-1----:R-:W-:Y:S01]  /*3130*/  MOV R3, UR5 ;  /* 0x0000000500037c02 */ /* 0x002fe20008000f00 */
[----:B------:R-:W-:Y:S05]  /*3140*/  BRA.U !UP0, `(.L_x_61) ;  /* 0xfffffffd08e87547 */ /* 0x000fea000b83ffff */
.L_x_60:
[-C--:B------:R-:W-:Y:S02]  /*3150*/  SHF.L.U32 R2, R2, R3.reuse, RZ ;  /* 0x0000000302027219 */ /* 0x080fe400000006ff */
[----:B------:R-:W-:Y:S01]  /*3160*/  SHF.L.U32 R0, R0, R3, RZ ;  /* 0x0000000300007219 */ /* 0x000fe200000006ff */
[----:B------:R-:W-:Y:S02]  /*3170*/  IMAD.SHL.U32 R3, R3, 0x20, RZ ;  /* 0x0000002003037824 */ /* 0x000fe400078e00ff */
[----:B------:R1:W-:Y:S04]  /*3180*/  ATOMS.OR RZ, [UR4+0x14], R2 ;  /* 0x00001402ffff798c */ /* 0x0003e8000b000004 */
[----:B------:R1:W-:Y:S04]  /*3190*/  ATOMS.OR RZ, [UR4+0x18], R0 ;  /* 0x00001800ffff798c */ /* 0x0003e8000b000004 */
[----:B------:R1:W-:Y:S01]  /*31a0*/  STS [UR37+0x1a0], R3 ;  /* 0x0001a003ff007988 */ /* 0x0003e20008000825 */
[----:B------:R-:W-:Y:S05]  /*31b0*/  BRA `(.L_x_59) ;  /* 0x0000000000107947 */ /* 0x000fea0003800000 */
.L_x_58:
[----:B------:R-:W-:Y:S02]  /*31c0*/  MOV R0, 0xffffffff ;  /* 0xffffffff00007802 */ /* 0x000fe40000000f00 */
[----:B------:R-:W-:-:S03]  /*31d0*/  MOV R2, 0x3200 ;  /* 0x0000320000027802 */ /* 0x000fc60000000f00 */
[----:B------:R1:W-:Y:S04]  /*31e0*/  STS [UR37+0x1a0], R0 ;  /* 0x0001a000ff007988 */ /* 0x0003e80008000825 */
[----:B-1-3-5:R-:W-:Y:S05]  /*31f0*/  CALL.REL.NOINC `($__internal_1_$__cuda_sm10x_tcgen05_guardrail_trap_phase_invalid_during_alloc) ;  /* 0x0000006000587944 */ /* 0x02afea0003c00000 */
.L_x_59:
[----:B------:R-:W-:Y:S05]  /*3200*/  WARPSYNC.ALL ;  /* 0x0000000000007948 */ /* 0x000fea0003800000 */
[----:B------:R-:W2:Y:S01]  /*3210*/  S2UR UR6, SR_CgaCtaId ;  /* 0x00000000000679c3 */ /* 0x000ea20000008800 */
[----:B------:R-:W-:Y:S01]  /*3220*/  UMOV UR4, 0x400 ;  /* 0x0000040000047882 */ /* 0x000fe20000000000 */
[----:B------:R-:W-:-:S06]  /*3230*/  NOP ;  /* 0x0000000000007918 */ /* 0x000fcc0000000000 */
[----:B------:R-:W-:Y:S06]  /*3240*/  BAR.ARV 0x6, 0xa0 ;  /* 0x0182800000007b1d */ /* 0x000fec0000002000 */
[----:B------:R-:W4:Y:S01]  /*3250*/  LDCU UR7, c[0x0][0x38c] ;  /* 0x00007180ff0777ac */ /* 0x000f220008000800 */
[----:B------:R-:W-:Y:S01]  /*3260*/  IMAD.MOV.U32 R11, RZ, RZ, 0x1 ;  /* 0x00000001ff0b7424 */ /* 0x000fe200078e00ff */
[----:B------:R-:W-:Y:S01]  /*3270*/  CS2R R8, SRZ ;  /* 0x0000000000087805 */ /* 0x000fe2000001ff00 */
[----:B------:R-:W-:Y:S01]  /*3280*/  IMAD.MOV.U32 R10, RZ, RZ, RZ ;  /* 0x000000ffff0a7224 */ /* 0x000fe200078e00ff */
[----:B------:R-:W-:Y:S01]  /*3290*/  UMOV UR17, URZ ;  /* 0x000000ff00117c82 */ /* 0x000fe20008000000 */
[----:B------:R-:W-:Y:S01]  /*32a0*/  UMOV UR16, URZ ;  /* 0x000000ff00107c82 */ /* 0x000fe20008000000 */
[----:B------:R-:W-:Y:S01]  /*32b0*/  UMOV UR22, 0x0 ;  /* 0x0000000000167882 */ /* 0x000fe20000000000 */
[----:B------:R-:W-:Y:S01]  /*32c0*/  UMOV UR23, 0x8208410 ;  /* 0x0820841000177882 */ /* 0x000fe20000000000 */
[----:B------:R-:W-:Y:S01]  /*32d0*/  UMOV UR20, 0x0 ;  /* 0x0000000000147882 */ /* 0x000fe20000000000 */
[----:B------:R-:W-:Y:S01]  /*32e0*/  UMOV UR21, 0x8208410 ;  /* 0x0820841000157882 */ /* 0x000fe20000000000 */
[----:B--2---:R-:W-:Y:S01]  /*32f0*/  ULEA UR6, UR6, UR4, 0x18 ;  /* 0x0000000406067291 */ /* 0x004fe2000f8ec0ff */
[----:B------:R-:W2:Y:S03]  /*3300*/  LDCU UR4, c[0x0][0x38c] ;  /* 0x00007180ff0477ac */ /* 0x000ea60008000800 */
[----:B------:R-:W-:-:S02]  /*3310*/  UIADD3 UR11, UPT, UPT, UR6, 0x20400, URZ ;  /* 0x00020400060b7890 */ /* 0x000fc4000fffe0ff */
[----:B----4-:R-:W-:-:S03]  /*3320*/  UIADD3 UR7, UPT, UPT, UR7, 0x3f, URZ ;  /* 0x0000003f07077890 */ /* 0x010fc6000fffe0ff */
[----:B-1----:R-:W1:Y:S01]  /*3330*/  LDS R0, [UR6+0x1a0] ;  /* 0x0001a006ff007984 */ /* 0x002e620008000800 */
[----:B------:R-:W-:Y:S02]  /*3340*/  UIADD3 UR18, UPT, UPT, UR6, 0x8400, URZ ;  /* 0x0000840006127890 */ /* 0x000fe4000fffe0ff */
[----:B------:R-:W-:Y:S02]  /*3350*/  USHF.R.S32.HI UR5, URZ, 0x1f, UR7 ;  /* 0x0000001fff057899 */ /* 0x000fe40008011407 */
[----:B------:R-:W-:Y:S02]  /*3360*/  USHF.R.U32.HI UR11, URZ, 0x4, UR11 ;  /* 0x00000004ff0b7899 */ /* 0x000fe4000801160b */
[----:B------:R-:W-:Y:S02]  /*3370*/  ULEA.HI UR5, UR5, UR7, URZ, 0x6 ;  /* 0x0000000705057291 */ /* 0x000fe4000f8f30ff */
[----:B------:R-:W-:Y:S02]  /*3380*/  USHF.R.U32.HI UR18, URZ, 0x4, UR18 ;  /* 0x00000004ff127899 */ /* 0x000fe40008011612 */
[----:B------:R-:W-:-:S02]  /*3390*/  USHF.R.S32.HI UR5, URZ, 0x6, UR5 ;  /* 0x00000006ff057899 */ /* 0x000fc40008011405 */
[----:B------:R-:W-:Y:S02]  /*33a0*/  ULOP3.LUT UR11, UR11, 0x3fff, URZ, 0xc0, !UPT ;  /* 0x00003fff0b0b7892 */ /* 0x000fe4000f8ec0ff */
[----:B------:R-:W-:Y:S02]  /*33b0*/  UISETP.LT.AND UP0, UPT, UR5, 0x1, UPT ;  /* 0x000000010500788c */ /* 0x000fe4000bf01270 */
[----:B------:R-:W-:Y:S02]  /*33c0*/  ULOP3.LUT UR18, UR18, 0x3fff, URZ, 0xc0, !UPT ;  /* 0x00003fff12127892 */ /* 0x000fe4000f8ec0ff */
[----:B------:R-:W-:Y:S02]  /*33d0*/  USEL UR10, UR5, 0x1, !UP0 ;  /* 0x00000001050a7887 */ /* 0x000fe4000c000000 */
[----:B------:R-:W-:Y:S02]  /*33e0*/  ULOP3.LUT UR11, UR11, 0x10000, URZ, 0xfc, !UPT ;  /* 0x000100000b0b7892 */ /* 0x000fe4000f8efcff */
[----:B------:R-:W-:-:S02]  /*33f0*/  UIADD3 UR10, UPT, UPT, -UR10, URZ, URZ ;  /* 0x000000ff0a0a7290 */ /* 0x000fc4000fffe1ff */
[----:B--2---:R-:W-:Y:S01]  /*3400*/  UISETP.GE.AND UP3, UPT, UR4, 0x1, UPT ;  /* 0x000000010400788c */ /* 0x004fe2000bf66270 */
[----:B-1----:R-:W-:-:S15]  /*3410*/  R2UR UR19, R0 ;  /* 0x00000000001372ca */ /* 0x002fde00000e0000 */
.L_x_68:
[----:B------:R-:W-:Y:S02]  /*3420*/  LEA R0, R10, UR6, 0x3 ;  /* 0x000000060a007c11 */ /* 0x000fe4000f8e18ff */
[----:B------:R-:W-:Y:S02]  /*3430*/  SHF.L.U32 R5, R9, 0x1f, RZ ;  /* 0x0000001f09057819 */ /* 0x000fe400000006ff */
[----:B------:R-:W-:Y:S01]  /*3440*/  PLOP3.LUT P0, PT, PT, PT, UP3, 0x80, 0x8 ;  /* 0x000000000008781c */ /* 0x000fe20003f0f038 */
[----:B------:R-:W-:Y:S01]  /*3450*/  VIADD R3, R0, 0x100 ;  /* 0x0000010000037836 */ /* 0x000fe20000000000 */
[----:B-1----:R-:W1:Y:S02]  /*3460*/  SYNCS.PHASECHK.TRANS64.TRYWAIT P1, [R0+URZ+0xf0], R5 ;  /* 0x0000f005000075a7 */ /* 0x002e6400080211ff */
[----:B-1--4-:R-:W-:Y:S09]  /*3470*/  @!P1 BRA `(.L_x_62) ;  /* 0x0000005800449947 */ /* 0x012ff20003800000 */
.L_x_146:
[----:B------:R-:W-:Y:S01]  /*3480*/  LEA R4, R10, UR6, 0x4 ;  /* 0x000000060a047c11 */ /* 0x000fe2000f8e20ff */
[----:B------:R-:W-:Y:S01]  /*3490*/  @UP3 ULEA UR4, UR16, UR6, 0x3 ;  /* 0x0000000610043291 */ /* 0x000fe2000f8e18ff */
[----:B------:R-:W-:Y:S01]  /*34a0*/  PLOP3.LUT P2, PT, PT, PT, PT, 0x80, 0x8 ;  /* 0x000000000008781c */ /* 0x000fe20003f4f070 */
[----:B------:R-:W-:Y:S01]  /*34b0*/  ULEA UR8, UR17, UR6, 0x3 ;  /* 0x0000000611087291 */ /* 0x000fe2000f8e18ff */
[----:B------:R-:W-:Y:S01]  /*34c0*/  PRMT R3, RZ, 0x654, R3 ;  /* 0x00000654ff037816 */ /* 0x000fe20000000003 */
[----:B------:R-:W-:Y:S01]  /*34d0*/  ULEA UR9, UR17, UR19, 0x7 ;  /* 0x0000001311097291 */ /* 0x000fe2000f8e38ff */
[----:B-1----:R-:W1:Y:S01]  /*34e0*/  LDS.128 R4, [R4+0x180] ;  /* 0x0001800004047984 */ /* 0x002e620000000c00 */
[----:B------:R-:W-:Y:S02]  /*34f0*/  @P0 SHF.L.U32 R2, R8, 0x1f, RZ ;  /* 0x0000001f08020819 */ /* 0x000fe400000006ff */
[----:B------:R-:W-:Y:S01]  /*3500*/  SHF.L.U32 R0, R11, 0x1f, RZ ;  /* 0x0000001f0b007819 */ /* 0x000fe200000006ff */
[----:B------:R-:W-:Y:S01]  /*3510*/  @!PT LDS RZ, [RZ] ;  /* 0x00000000fffff984 */ /* 0x000fe20000000800 */
[----:B------:R-:W-:Y:S01]  /*3520*/  @!PT LDS RZ, [RZ] ;  /* 0x00000000fffff984 */ /* 0x000fe20000000800 */
[----:B------:R-:W-:Y:S01]  /*3530*/  @!PT LDS RZ, [RZ] ;  /* 0x00000000fffff984 */ /* 0x000fe20000000800 */
[----:B------:R-:W-:Y:S01]  /*3540*/  @!PT LDS RZ, [RZ] ;  /* 0x00000000fffff984 */ /* 0x000fe20000000800 */
[----:B------:R2:W-:Y:S06]  /*3550*/  MEMBAR.ALL.CTA ;  /* 0x0000000000007992 */ /* 0x0005ec0000008000 */
[----:B--2---:R-:W2:Y:S02]  /*3560*/  FENCE.VIEW.ASYNC.S ;  /* 0x00000000000073c6 */ /* 0x004ea40000000000 */
[----:B--2---:R2:W-:Y:S01]  /*3570*/  SYNCS.ARRIVE.TRANS64.RED.A1T0 RZ, [R3+URZ], RZ ;  /* 0x000000ff03ff79a7 */ /* 0x0045e200081004ff */
[----:B------:R2:W4:Y:S01]  /*3580*/  @P0 SYNCS.PHASECHK.TRANS64.TRYWAIT P2, [UR4], R2 ;  /* 0x00000002ff0005a7 */ /* 0x0005220008041104 */
[----:B-1----:R-:W-:Y:S01]  /*3590*/  LOP3.LUT P1, RZ, R6, 0x1, RZ, 0xc0, !PT ;  /* 0x0000000106ff7812 */ /* 0x002fe2000782c0ff */
[----:B------:R-:W1:Y:S02]  /*35a0*/  SYNCS.PHASECHK.TRANS64.TRYWAIT P0, [UR8+0x130], R0 ;  /* 0x00013000ff0075a7 */ /* 0x000e640008001108 */
[----:B-12-4-:R-:W-:Y:S10]  /*35b0*/  @!P0 BRA `(.L_x_63) ;  /* 0x0000005800088947 */ /* 0x016ff40003800000 */
.L_x_148:
[----:B------:R-:W-:Y:S01]  /*35c0*/  IADD3 R10, PT, PT, R10, 0x1, RZ ;  /* 0x000000010a0a7810 */ /* 0x000fe20007ffe0ff */
[----:B------:R-:W-:Y:S06]  /*35d0*/  BRA.U !UP3, `(.L_x_64) ;  /* 0x000000010b987547 */ /* 0x000fec000b800000 */
[----:B------:R-:W-:Y:S01]  /*35e0*/  UPLOP3.LUT UP4, UPT, UPT, UPT, UPT, 0x40, 0x4 ;  /* 0x000000000004789c */ /* 0x000fe20003f8e870 */
[----:B------:R-:W-:Y:S01]  /*35f0*/  UMOV UR15, UR10 ;  /* 0x0000000a000f7c82 */ /* 0x000fe20008000000 */
[----:B------:R-:W-:Y:S01]  /*3600*/  UMOV UR14, UR5 ;  /* 0x00000005000e7c82 */ /* 0x000fe20008000000 */
[----:B------:R-:W-:-:S08]  /*3610*/  UMOV UR13, UR16 ;  /* 0x00000010000d7c82 */ /* 0x000fd00008000000 */
.L_x_67:
[----:B------:R-:W-:Y:S02]  /*3620*/  UIADD3 UR15, UPT, UPT, UR15, 0x1, URZ ;  /* 0x000000010f0f7890 */ /* 0x000fe4000fffe0ff */
[----:B--2---:R-:W-:Y:S02]  /*3630*/  ULEA UR7, UR13, UR6, 0x3 ;  /* 0x000000060d077291 */ /* 0x004fe4000f8e18ff */
[----:B------:R-:W-:Y:S01]  /*3640*/  UISETP.NE.AND UP0, UPT, UR15, URZ, UPT ;  /* 0x000000ff0f00728c */ /* 0x000fe2000bf05270 */
[----:B----4-:R-:W-:Y:S10]  /*3650*/  @P2 BRA `(.L_x_65) ;  /* 0x00000000000c2947 */ /* 0x010ff40003800000 */
[----:B-1----:R-:W-:Y:S04]  /*3660*/  SHF.L.U32 R3, R8, 0x1f, RZ ;  /* 0x0000001f08037819 */ /* 0x002fe800000006ff */
[----:B------:R-:W1:Y:S02]  /*3670*/  SYNCS.PHASECHK.TRANS64.TRYWAIT P0, [UR7], R3 ;  /* 0x00000003ff0075a7 */ /* 0x000e640008001107 */
[----:B-1----:R-:W-:Y:S05]  /*3680*/  @!P0 BRA `(.L_x_66) ;  /* 0x0000005400ec8947 */ /* 0x002fea0003800000 */
.L_x_65:
[----:B------:R-:W-:Y:S01]  /*3690*/  UISETP.NE.AND UP1, UPT, UR14, 0x1, UPT ;  /* 0x000000010e00788c */ /* 0x000fe2000bf25270 */
[----:B------:R-:W-:Y:S01]  /*36a0*/  PLOP3.LUT P2, PT, PT, PT, PT, 0x80, 0x8 ;  /* 0x000000000008781c */ /* 0x000fe20003f4f070 */
[----:B------:R-:W-:Y:S02]  /*36b0*/  UIADD3 UR16, UPT, UPT, UR13, 0x1, URZ ;  /* 0x000000010d107890 */ /* 0x000fe4000fffe0ff */
[----:B------:R-:W-:Y:S02]  /*36c0*/  ULEA UR24, UR13, UR18, 0x9 ;  /* 0x000000120d187291 */ /* 0x000fe4000f8e48ff */
[----:B------:R-:W-:Y:S01]  /*36d0*/  UISETP.NE.AND UP2, UPT, UR16, 0xc, UPT ;  /* 0x0000000c1000788c */ /* 0x000fe2000bf45270 */
[----:B------:R-:W-:Y:S01]  /*36e0*/  PLOP3.LUT P0, PT, PT, PT, UP1, 0x80, 0x8 ;  /* 0x000000000008781c */ /* 0x000fe20003f0f018 */
[----:B------:R-:W-:Y:S02]  /*36f0*/  ULEA UR26, UR13, UR11, 0x9 ;  /* 0x0000000b0d1a7291 */ /* 0x000fe4000f8e48ff */
[----:B------:R-:W-:Y:S02]  /*3700*/  USEL UR12, URZ, 0x1, UP2 ;  /* 0x00000001ff0c7887 */ /* 0x000fe40009000000 */
[----:B------:R-:W-:Y:S02]  /*3710*/  USEL UR16, UR16, URZ, UP2 ;  /* 0x000000ff10107287 */ /* 0x000fe40009000000 */
[----:B------:R-:W-:Y:S02]  /*3720*/  UIADD3 UR30, UPT, UPT, UR24, 0x100, URZ ;  /* 0x00000100181e7890 */ /* 0x000fe4000fffe0ff */
[----:B------:R-:W-:Y:S01]  /*3730*/  @UP1 ULEA UR4, UR16, UR6, 0x3 ;  /* 0x0000000610041291 */ /* 0x000fe2000f8e18ff */
[----:B------:R-:W-:Y:S01]  /*3740*/  LOP3.LUT R8, R8, UR12, RZ, 0x3c, !PT ;  /* 0x0000000c08087c12 */ /* 0x000fe2000f8e3cff */
[----:B------:R-:W-:Y:S02]  /*3750*/  UIADD3 UR28, UPT, UPT, UR26, 0x2, URZ ;  /* 0x000000021a1c7890 */ /* 0x000fe4000fffe0ff */
[----:B------:R-:W-:Y:S01]  /*3760*/  UIADD3 UR7, UPT, UPT, UR7, 0x60, URZ ;  /* 0x0000006007077890 */ /* 0x000fe2000fffe0ff */
[----:B-1----:R-:W-:Y:S01]  /*3770*/  @P0 SHF.L.U32 R0, R8, 0x1f, RZ ;  /* 0x0000001f08000819 */ /* 0x002fe200000006ff */
[----:B------:R-:W-:Y:S01]  /*3780*/  UMOV UR25, 0x40004040 ;  /* 0x4000404000197882 */ /* 0x000fe20000000000 */
[----:B------:R-:W-:Y:S01]  /*3790*/  UMOV UR27, 0x80004020 ;  /* 0x80004020001b7882 */ /* 0x000fe20000000000 */
[----:B------:R-:W-:Y:S01]  /*37a0*/  UMOV UR31, 0x40004040 ;  /* 0x40004040001f7882 */ /* 0x000fe20000000000 */
[----:B------:R2:W4:Y:S01]  /*37b0*/  @P0 SYNCS.PHASECHK.TRANS64.TRYWAIT P2, [UR4], R0 ;  /* 0x00000000ff0005a7 */ /* 0x0005220008041104 */
[----:B------:R-:W-:Y:S01]  /*37c0*/  UIADD3 UR14, UPT, UPT, UR14, -0x1, URZ ;  /* 0xffffffff0e0e7890 */ /* 0x000fe2000fffe0ff */
[----:B------:R2:W-:Y:S01]  /*37d0*/  UTCQMMA gdesc[UR24], gdesc[UR26], tmem[UR9], tmem[UR22], idesc[UR23], UP4 ;  /* 0x00ff161a180075ea */ /* 0x0005e2000a000309 */
[----:B------:R-:W-:Y:S01]  /*37e0*/  UPLOP3.LUT UP4, UPT, UPT, UPT, UPT, 0x80, 0x8 ;  /* 0x000000000008789c */ /* 0x000fe20003f8f070 */
[----:B------:R-:W-:Y:S01]  /*37f0*/  UMOV UR29, 0x80004020 ;  /* 0x80004020001d7882 */ /* 0x000fe20000000000 */
[----:B------:R-:W-:Y:S01]  /*3800*/  UMOV UR13, UR16 ;  /* 0x00000010000d7c82 */ /* 0x000fe20008000000 */
[----:B------:R2:W-:Y:S01]  /*3810*/  UTCQMMA gdesc[UR30], gdesc[UR28], tmem[UR9], tmem[UR20], idesc[UR21], UPT ;  /* 0x00ff141c1e0075ea */ /* 0x0005e2000b800309 */
[----:B------:R2:W-:Y:S01]  /*3820*/  UTCBAR [UR7], URZ ;  /* 0x000000ff070073e9 */ /* 0x0005e200080000ff */
[----:B------:R-:W-:Y:S06]  /*3830*/  BRA.U UP0, `(.L_x_67) ;  /* 0xfffffffd00787547 */ /* 0x000fec000b83ffff */
.L_x_64:
[----:B------:R-:W-:Y:S01]  /*3840*/  UIADD3 UR17, UPT, UPT, UR17, 0x1, URZ ;  /* 0x0000000111117890 */ /* 0x000fe2000fffe0ff */
[C---:B------:R-:W-:Y:S01]  /*3850*/  ISETP.NE.AND P0, PT, R10.reuse, 0x2, PT ;  /* 0x000000020a00780c */ /* 0x040fe20003f05270 */
[----:B------:R-:W-:Y:S02]  /*3860*/  UIADD3 UR8, UPT, UPT, UR8, 0x110, URZ ;  /* 0x0000011008087890 */ /* 0x000fe4000fffe0ff */
[----:B------:R-:W-:Y:S01]  /*3870*/  UISETP.NE.AND UP0, UPT, UR17, 0x4, UPT ;  /* 0x000000041100788c */ /* 0x000fe2000bf05270 */
[----:B-12---:R-:W-:Y:S02]  /*3880*/  SEL R0, RZ, 0x1, P0 ;  /* 0x00000001ff007807 */ /* 0x006fe40000000000 */
[----:B------:R-:W-:Y:S01]  /*3890*/  SEL R10, R10, RZ, P0 ;  /* 0x000000ff0a0a7207 */ /* 0x000fe20000000000 */
[----:B------:R-:W-:Y:S01]  /*38a0*/  USEL UR4, URZ, 0x1, UP0 ;  /* 0x00000001ff047887 */ /* 0x000fe20008000000 */
[----:B------:R-:W-:Y:S01]  /*38b0*/  LOP3.LUT R9, R9, R0, RZ, 0x3c, !PT ;  /* 0x0000000009097212 */ /* 0x000fe200078e3cff */
[----:B------:R-:W-:Y:S01]  /*38c0*/  USEL UR17, UR17, URZ, UP0 ;  /* 0x000000ff11117287 */ /* 0x000fe20008000000 */
[----:B------:R1:W-:Y:S03]  /*38d0*/  UTCBAR [UR8], URZ ;  /* 0x000000ff080073e9 */ /* 0x0003e600080000ff */
[----:B------:R-:W-:Y:S01]  /*38e0*/  LOP3.LUT R11, R11, UR4, RZ, 0x3c, !PT ;  /* 0x000000040b0b7c12 */ /* 0x000fe2000f8e3cff */
[----:B------:R-:W-:Y:S07]  /*38f0*/  @P1 BRA `(.L_x_68) ;  /* 0xfffffff800c81947 */ /* 0x000fee000383ffff */
[----:B------:R-:W2:Y:S01]  /*3900*/  S2UR UR4, SR_CgaCtaId ;  /* 0x00000000000479c3 */ /* 0x000ea20000008800 */
[----:B------:R-:W-:Y:S01]  /*3910*/  ELECT P0, URZ, PT ;  /* 0x0000000000ff782f */ /* 0x000fe20003800000 */
[----:B------:R-:W-:Y:S01]  /*3920*/  IMAD.MOV.U32 R0, RZ, RZ, 0x1 ;  /* 0x00000001ff007424 */ /* 0x000fe200078e00ff */
[----:B------:R-:W-:Y:S01]  /*3930*/  UIADD3 UR6, UPT, UPT, UR6, 0x130, URZ ;  /* 0x0000013006067890 */ /* 0x000fe2000fffe0ff */
[----:B------:R-:W-:Y:S01]  /*3940*/  SHF.L.U32 R3, R11, 0x1f, RZ ;  /* 0x0000001f0b037819 */ /* 0x000fe200000006ff */
[----:B------:R-:W-:-:S03]  /*3950*/  UMOV UR5, 0x40 ;  /* 0x0000004000057882 */ /* 0x000fc60000000000 */
[----:B------:R-:W-:Y:S01]  /*3960*/  UVIRTCOUNT.DEALLOC.SMPOOL 0x80 ;  /* 0x000000800000784c */ /* 0x000fe20000000000 */
[----:B--2---:R-:W-:Y:S02]  /*3970*/  ULEA UR4, UR4, UR5, 0x18 ;  /* 0x0000000504047291 */ /* 0x004fe4000f8ec0ff */
[----:B------:R-:W-:-:S07]  /*3980*/  ULEA UR5, UR17, UR6, 0x3 ;  /* 0x0000000611057291 */ /* 0x000fce000f8e18ff */
[----:B------:R2:W-:Y:S02]  /*3990*/  @P0 STS.U8 [UR4+0x1c], R0 ;  /* 0x00001c00ff000988 */ /* 0x0005e40008000004 */
[----:B------:R-:W3:Y:S02]  /*39a0*/  SYNCS.PHASECHK.TRANS64.TRYWAIT P0, [UR5], R3 ;  /* 0x00000003ff0075a7 */ /* 0x000ee40008001105 */
[----:B--23--:R-:W-:Y:S05]  /*39b0*/  @!P0 BRA `(.L_x_69) ;  /* 0x0000005400388947 */ /* 0x00cfea0003800000 */
.L_x_151:
[----:B------:R-:W-:-:S04]  /*39c0*/  UIADD3 UR7, UPT, UPT, UR17, 0x1, URZ ;  /* 0x0000000111077890 */ /* 0x000fc8000fffe0ff */
[----:B------:R-:W-:-:S04]  /*39d0*/  UISETP.NE.AND UP0, UPT, UR7, 0x4, UPT ;  /* 0x000000040700788c */ /* 0x000fc8000bf05270 */
[----:B-1----:R-:W-:Y:S02]  /*39e0*/  USEL UR8, URZ, 0x1, UP0 ;  /* 0x00000001ff087887 */ /* 0x002fe40008000000 */
[----:B------:R-:W-:-:S04]  /*39f0*/  USEL UR7, UR7, URZ, UP0 ;  /* 0x000000ff07077287 */ /* 0x000fc80008000000 */
[----:B------:R-:W-:Y:S01]  /*3a00*/  ULEA UR5, UR7, UR6, 0x3 ;  /* 0x0000000607057291 */ /* 0x000fe2000f8e18ff */
[----:B------:R-:W-:-:S04]  /*3a10*/  LOP3.LUT R2, R11, UR8, RZ, 0x3c, !PT ;  /* 0x000000080b027c12 */ /* 0x000fc8000f8e3cff */
[----:B--2---:R-:W-:-:S04]  /*3a20*/  SHF.L.U32 R3, R2, 0x1f, RZ ;  /* 0x0000001f02037819 */ /* 0x004fc800000006ff */
[----:B------:R-:W1:Y:S02]  /*3a30*/  SYNCS.PHASECHK.TRANS64.TRYWAIT P0, [UR5], R3 ;  /* 0x00000003ff0075a7 */ /* 0x000e640008001105 */
[----:B-1----:R-:W-:Y:S05]  /*3a40*/  @!P0 BRA `(.L_x_70) ;  /* 0x00000054002c8947 */ /* 0x002fea0003800000 */
.L_x_153:
        /* <DEDUP_REMOVED lines=9> */
.L_x_155:
[----:B------:R-:W-:-:S04]  /*3ae0*/  UIADD3 UR7, UPT, UPT, UR7, 0x1, URZ ;  /* 0x0000000107077890 */ /* 0x000fc8000fffe0ff */
[----:B------:R-:W-:-:S04]  /*3af0*/  UISETP.NE.AND UP0, UPT, UR7, 0x4, UPT ;  /* 0x000000040700788c */ /* 0x000fc8000bf05270 */
[----:B------:R-:W-:Y:S02]  /*3b00*/  USEL UR5, URZ, 0x1, UP0 ;  /* 0x00000001ff057887 */ /* 0x000fe40008000000 */
[----:B------:R-:W-:-:S04]  /*3b10*/  USEL UR7, UR7, URZ, UP0 ;  /* 0x000000ff07077287 */ /* 0x000fc80008000000 */
[----:B------:R-:W-:Y:S01]  /*3b20*/  ULEA UR7, UR7, UR6, 0x3 ;  /* 0x0000000607077291 */ /* 0x000fe2000f8e18ff */
[----:B-1----:R-:W-:-:S04]  /*3b30*/  LOP3.LUT R3, R2, UR5, RZ, 0x3c, !PT ;  /* 0x0000000502037c12 */ /* 0x002fc8000f8e3cff */
[----:B------:R-:W-:-:S04]  /*3b40*/  SHF.L.U32 R3, R3, 0x1f, RZ ;  /* 0x0000001f03037819 */ /* 0x000fc800000006ff */
[----:B------:R-:W1:Y:S02]  /*3b50*/  SYNCS.PHASECHK.TRANS64.TRYWAIT P0, [UR7], R3 ;  /* 0x00000003ff0075a7 */ /* 0x000e640008001107 */
[----:B-1----:R-:W-:Y:S05]  /*3b60*/  @!P0 BRA `(.L_x_72) ;  /* 0x0000005400148947 */ /* 0x002fea0003800000 */
.L_x_157:
[----:B------:R-:W-:Y:S01]  /*3b70*/  NOP ;  /* 0x0000000000007918 */ /* 0x000fe20000000000 */
[----:B-1----:R-:W1:Y:S01]  /*3b80*/  LDS R0, [UR4+0x14] ;  /* 0x00001404ff007984 */ /* 0x002e620008000800 */
[----:B------:R-:W-:Y:S01]  /*3b90*/  ULOP3.LUT UR6, UR19, 0xffff, URZ, 0xc0, !UPT ;  /* 0x0000ffff13067892 */ /* 0x000fe2000f8ec0ff */
[----:B------:R-:W-:Y:S01]  /*3ba0*/  UMOV UR8, 0xffff ;  /* 0x0000ffff00087882 */ /* 0x000fe20000000000 */
[----:B------:R-:W-:Y:S02]  /*3bb0*/  UMOV UR5, 0x1 ;  /* 0x0000000100057882 */ /* 0x000fe40000000000 */
[----:B------:R-:W-:-:S04]  /*3bc0*/  USHF.R.U32.HI UR6, URZ, 0x5, UR6 ;  /* 0x00000005ff067899 */ /* 0x000fc80008011606 */
[----:B------:R-:W-:Y:S02]  /*3bd0*/  USHF.L.U32 UR8, UR8, UR6, URZ ;  /* 0x0000000608087299 */ /* 0x000fe400080006ff */
[----:B------:R-:W-:-:S04]  /*3be0*/  USHF.L.U32 UR5, UR5, UR6, URZ ;  /* 0x0000000605057299 */ /* 0x000fc800080006ff */
[----:B-1----:R-:W-:-:S04]  /*3bf0*/  LOP3.LUT R0, R0, UR8, RZ, 0xc0, !PT ;  /* 0x0000000800007c12 */ /* 0x002fc8000f8ec0ff */
[----:B------:R-:W-:-:S13]  /*3c00*/  ISETP.NE.AND P0, PT, R0, UR8, PT ;  /* 0x0000000800007c0c */ /* 0x000fda000bf05270 */
[----:B------:R-:W-:Y:S05]  /*3c10*/  @P0 BRA `(.L_x_73) ;  /* 0x0000000000580947 */ /* 0x000fea0003800000 */
[----:B------:R-:W1:Y:S02]  /*3c20*/  LDS R0, [UR4+0x18] ;  /* 0x00001804ff007984 */ /* 0x000e640008000800 */
[----:B-1----:R-:W-:-:S04]  /*3c30*/  LOP3.LUT R0, R0, UR5, RZ, 0xc0, !PT ;  /* 0x0000000500007c12 */ /* 0x002fc8000f8ec0ff */
[----:B------:R-:W-:-:S13]  /*3c40*/  ISETP.NE.AND P0, PT, R0, UR5, PT ;  /* 0x0000000500007c0c */ /* 0x000fda000bf05270 */
[----:B------:R-:W-:Y:S05]  /*3c50*/  @P0 BRA `(.L_x_74) ;  /* 0x00000000003c0947 */ /* 0x000fea0003800000 */
[----:B------:R-:W1:Y:S01]  /*3c60*/  S2R R2, SR_LANEID ;  /* 0x0000000000027919 */ /* 0x000e620000000000 */
[----:B------:R-:W-:Y:S01]  /*3c70*/  ULOP3.LUT UR8, URZ, UR8, URZ, 0x33, !UPT ;  /* 0x00000008ff087292 */ /* 0x000fe2000f8e33ff */
[----:B------:R-:W-:Y:S01]  /*3c80*/  LOP3.LUT R4, RZ, UR5, RZ, 0x33, !PT ;  /* 0x00000005ff047c12 */ /* 0x000fe2000f8e33ff */
[----:B------:R-:W-:Y:S02]  /*3c90*/  VOTEU.ANY UR7, UPT, PT ;  /* 0x0000000000077886 */ /* 0x000fe400038e0100 */
[----:B------:R-:W-:Y:S01]  /*3ca0*/  UFLO.U32 UR7, UR7 ;  /* 0x00000007000772bd */ /* 0x000fe200080e0000 */
[----:B------:R-:W2:Y:S01]  /*3cb0*/  REDUX UR5, R4 ;  /* 0x00000000040573c4 */ /* 0x000ea20000000000 */
[----:B------:R-:W-:-:S06]  /*3cc0*/  IMAD.U32 R0, RZ, RZ, UR8 ;  /* 0x00000008ff007e24 */ /* 0x000fcc000f8e00ff */
[----:B------:R3:W-:Y:S01]  /*3cd0*/  UTCATOMSWS.AND URZ, UR8 ;  /* 0x0000000800ff79e3 */ /* 0x0007e20008000000 */
[----:B------:R-:W4:Y:S01]  /*3ce0*/  REDUX UR6, R0 ;  /* 0x00000000000673c4 */ /* 0x000f220000000000 */
[----:B-1----:R-:W-:Y:S01]  /*3cf0*/  ISETP.EQ.U32.AND P0, PT, R2, UR7, PT ;  /* 0x0000000702007c0c */ /* 0x002fe2000bf02070 */
[----:B--2---:R-:W-:Y:S01]  /*3d00*/  IMAD.U32 R2, RZ, RZ, UR5 ;  /* 0x00000005ff027e24 */ /* 0x004fe2000f8e00ff */
[----:B----4-:R-:W-:-:S11]  /*3d10*/  MOV R3, UR6 ;  /* 0x0000000600037c02 */ /* 0x010fd60008000f00 */
[----:B------:R3:W-:Y:S04]  /*3d20*/  @P0 ATOMS.AND RZ, [UR4+0x14], R3 ;  /* 0x00001403ffff098c */ /* 0x0007e8000a800004 */
[----:B------:R3:W-:Y:S01]  /*3d30*/  @P0 ATOMS.AND RZ, [UR4+0x18], R2 ;  /* 0x00001802ffff098c */ /* 0x0007e2000a800004 */
[----:B------:R-:W-:Y:S05]  /*3d40*/  BRA `(.L_x_75) ;  /* 0x0000000000147947 */ /* 0x000fea0003800000 */
.L_x_74:
[----:B------:R-:W-:Y:S02]  /*3d50*/  MOV R2, 0x3d70 ;  /* 0x00003d7000027802 */ /* 0x000fe40000000f00 */
[----:B----45:R-:W-:Y:S05]  /*3d60*/  CALL.REL.NOINC `($__internal_0_$__cuda_sm10x_tcgen05_guardrail_trap_col_being_dealloced_not_returned_by_alloc) ;  /* 0x0000005400707944 */ /* 0x030fea0003c00000 */
[----:B------:R-:W-:Y:S05]  /*3d70*/  BRA `(.L_x_75) ;  /* 0x0000000000087947 */ /* 0x000fea0003800000 */
.L_x_73:
[----:B------:R-:W-:Y:S02]  /*3d80*/  MOV R2, 0x3da0 ;  /* 0x00003da000027802 */ /* 0x000fe40000000f00 */
[----:B----45:R-:W-:Y:S05]  /*3d90*/  CALL.REL.NOINC `($__internal_2_$__cuda_sm10x_tcgen05_guardrail_trap_unallocated_columns_being_dealloced) ;  /* 0x00000054007c7944 */ /* 0x030fea0003c00000 */
.L_x_75:
[----:B------:R-:W-:Y:S01]  /*3da0*/  NOP ;  /* 0x0000000000007918 */ /* 0x000fe20000000000 */
[----:B---3--:R-:W-:Y:S05]  /*3db0*/  EXIT ;  /* 0x000000000000794d */ /* 0x008fea0003800000 */
.L_x_57:
[----:B------:R-:W-:-:S09]  /*3dc0*/  UISETP.NE.OR UP2, UPT, UR8, 0x3, !UP2 ;  /* 0x000000030800788c */ /* 0x000fd2000d745670 */
[----:B------:R-:W-:Y:S05]  /*3dd0*/  BRA.U UP2, `(.L_x_76) ;  /* 0x0000000d02407547 */ /* 0x000fea000b800000 */
[----:B------:R-:W1:Y:S01]  /*3de0*/  LDC R0, c[0x0][0xb30] ;  /* 0x0002cc00ff007b82 */ /* 0x000e620000000800 */
[----:B------:R-:W2:Y:S01]  /*3df0*/  LDCU.64 UR8, c[0x0][0x888] ;  /* 0x00011100ff0877ac */ /* 0x000ea20008000a00 */
[----:B------:R-:W-:Y:S02]  /*3e00*/  HFMA2 R29, -RZ, RZ, 0, 0 ;  /* 0x00000000ff1d7431 */ /* 0x000fe400000001ff */
[----:B------:R-:W-:Y:S01]  /*3e10*/  IMAD.MOV.U32 R31, RZ, RZ, 0x1 ;  /* 0x00000001ff1f7424 */ /* 0x000fe200078e00ff */
[----:B------:R-:W-:Y:S01]  /*3e20*/  MOV R23, 0x2000 ;  /* 0x0000200000177802 */ /* 0x000fe20000000f00 */
[----:B------:R-:W4:Y:S01]  /*3e30*/  LDCU.64 UR4, c[0x0][0x890] ;  /* 0x00011200ff0477ac */ /* 0x000f220008000a00 */
[----:B------:R-:W-:Y:S01]  /*3e40*/  IMAD.MOV.U32 R30, RZ, RZ, RZ ;  /* 0x000000ffff1e7224 */ /* 0x000fe200078e00ff */
[----:B------:R-:W3:Y:S01]  /*3e50*/  LDC R19, c[0x0][0x370] ;  /* 0x0000dc00ff137b82 */ /* 0x000ee20000000800 */
[----:B------:R-:W-:Y:S01]  /*3e60*/  UMOV UR7, 0x400 ;  /* 0x0000040000077882 */ /* 0x000fe20000000000 */
[----:B------:R-:W-:-:S02]  /*3e70*/  UPLOP3.LUT UP1, UPT, UPT, UPT, UPT, 0x40, 0x4 ;  /* 0x000000000004789c */ /* 0x000fc40003f2e870 */
[----:B------:R-:W-:-:S04]  /*3e80*/  ULEA UR7, UR37, UR7, 0x18 ;  /* 0x0000000725077291 */ /* 0x000fc8000f8ec0ff */
[----:B------:R-:W3:Y:S01]  /*3e90*/  LDC R2, c[0x0][0xb0c] ;  /* 0x0002c300ff027b82 */ /* 0x000ee20000000800 */
[----:B------:R-:W-:Y:S02]  /*3ea0*/  UIADD3 UR13, UPT, UPT, UR7, 0xc8, URZ ;  /* 0x000000c8070d7890 */ /* 0x000fe4000fffe0ff */
[----:B--2---:R-:W-:Y:S02]  /*3eb0*/  UISETP.NE.U32.AND UP2, UPT, UR8, URZ, UPT ;  /* 0x000000ff0800728c */ /* 0x004fe4000bf45070 */
[----:B------:R-:W-:Y:S02]  /*3ec0*/  UIADD3 UR17, UPT, UPT, UR7, 0xc0, URZ ;  /* 0x000000c007117890 */ /* 0x000fe4000fffe0ff */
[----:B----4-:R-:W-:Y:S01]  /*3ed0*/  UISETP.NE.U32.AND UP3, UPT, UR4, URZ, UPT ;  /* 0x000000ff0400728c */ /* 0x010fe2000bf65070 */
[----:B------:R-:W2:Y:S01]  /*3ee0*/  LDC R18, c[0x0][0xb20] ;  /* 0x0002c800ff127b82 */ /* 0x000ea20000000800 */
[----:B-1----:R-:W-:Y:S01]  /*3ef0*/  ISETP.NE.AND P1, PT, R0, 0x1, PT ;  /* 0x000000010000780c */ /* 0x002fe20003f25270 */
[----:B------:R-:W-:-:S02]  /*3f00*/  UISETP.NE.AND.EX UP2, UPT, UR9, URZ, UPT, UP2 ;  /* 0x000000ff0900728c */ /* 0x000fc4000bf45320 */
[----:B------:R-:W-:Y:S02]  /*3f10*/  UPRMT UR13, UR37, 0x654, UR13 ;  /* 0x00000654250d7896 */ /* 0x000fe4000800000d */
[----:B------:R-:W-:Y:S02]  /*3f20*/  UISETP.NE.AND.EX UP3, UPT, UR5, URZ, UPT, UP3 ;  /* 0x000000ff0500728c */ /* 0x000fe4000bf65330 */
[----:B------:R-:W1:Y:S08]  /*3f30*/  LDC.64 R32, c[0x0][0x348] ;  /* 0x0000d200ff207b82 */ /* 0x000e700000000a00 */
[----:B------:R-:W4:Y:S08]  /*3f40*/  LDC.64 R16, c[0x0][0xb10] ;  /* 0x0002c400ff107b82 */ /* 0x000f300000000a00 */
[----:B------:R-:W1:Y:S08]  /*3f50*/  LDC.64 R6, c[0x0][0xb18] ;  /* 0x0002c600ff067b82 */ /* 0x000e700000000a00 */
[----:B------:R-:W1:Y:S08]  /*3f60*/  LDC.64 R4, c[0x0][0xb28] ;  /* 0x0002ca00ff047b82 */ /* 0x000e700000000a00 */
[----:B--23--:R-:W1:Y:S02]  /*3f70*/  LDC R22, c[0x0][0x374] ;  /* 0x0000dd00ff167b82 */ /* 0x00ce640000000800 */
.L_x_85:
[C---:B------:R-:W-:Y:S02]  /*3f80*/  LEA R0, R30.reuse, UR7, 0x3 ;  /* 0x000000071e007c11 */ /* 0x040fe4000f8e18ff */
[----:B------:R-:W-:Y:S02]  /*3f90*/  SHF.L.U32 R3, R29, 0x1f, RZ ;  /* 0x0000001f1d037819 */ /* 0x000fe400000006ff */
[----:B------:R-:W-:Y:S02]  /*3fa0*/  LEA R24, R30, UR7, 0x4 ;  /* 0x000000071e187c11 */ /* 0x000fe4000f8e20ff */
[----:B--2---:R-:W2:Y:S02]  /*3fb0*/  SYNCS.PHASECHK.TRANS64.TRYWAIT P0, [R0+URZ+0xf0], R3 ;  /* 0x0000f003000075a7 */ /* 0x004ea400080011ff */
[----:B--2---:R-:W-:Y:S05]  /*3fc0*/  @!P0 BRA `(.L_x_77) ;  /* 0x0000005000148947 */ /* 0x004fea0003800000 */
.L_x_158:
[----:B------:R-:W-:Y:S01]  /*3fd0*/  ISETP.GE.AND P0, PT, R72, 0x1, PT ;  /* 0x000000014800780c */ /* 0x000fe20003f06270 */
[----:B------:R-:W3:Y:S01]  /*3fe0*/  LDS.128 R24, [R24+0x180] ;  /* 0x0001800018187984 */ /* 0x000ee20000000c00 */
[----:B--2---:R-:W-:Y:S01]  /*3ff0*/  VIADD R0, R0, 0x100 ;  /* 0x0000010000007836 */ /* 0x004fe20000000000 */
[----:B------:R-:W-:Y:S01]  /*4000*/  @!PT LDS RZ, [RZ] ;  /* 0x00000000fffff984 */ /* 0x000fe20000000800 */
[----:B------:R-:W-:Y:S01]  /*4010*/  @!PT LDS RZ, [RZ] ;  /* 0x00000000fffff984 */ /* 0x000fe20000000800 */
[----:B------:R-:W-:Y:S01]  /*4020*/  @!PT LDS RZ, [RZ] ;  /* 0x00000000fffff984 */ /* 0x000fe20000000800 */
[----:B------:R-:W-:Y:S01]  /*4030*/  @!PT LDS RZ, [RZ] ;  /* 0x00000000fffff984 */ /* 0x000fe20000000800 */
[----:B------:R2:W-:Y:S06]  /*4040*/  MEMBAR.ALL.CTA ;  /* 0x0000000000007992 */ /* 0x0005ec0000008000 */
[----:B--2---:R-:W2:Y:S01]  /*4050*/  FENCE.VIEW.ASYNC.S ;  /* 0x00000000000073c6 */ /* 0x004ea20000000000 */
[----:B------:R-:W-:Y:S04]  /*4060*/  PRMT R0, RZ, 0x654, R0 ;  /* 0x00000654ff007816 */ /* 0x000fe80000000000 */
[----:B--2---:R2:W-:Y:S01]  /*4070*/  SYNCS.ARRIVE.TRANS64.RED.A1T0 RZ, [R0+URZ], RZ ;  /* 0x000000ff00ff79a7 */ /* 0x0045e200081004ff */
[----:B---3--:R-:W-:Y:S11]  /*4080*/  LOP3.LUT P3, RZ, R26, 0x1, RZ, 0xc0, !PT ;  /* 0x000000011aff7812 */ /* 0x008ff6000786c0ff */
[----:B------:R-:W-:Y:S02]  /*4090*/  @!UPT UIADD3 URZ, UPT, UPT, URZ, URZ, URZ ;  /* 0x000000fffffff290 */ /* 0x000fe4000fffe0ff */
[----:B------:R-:W-:Y:S02]  /*40a0*/  @P3 MOV R13, R24 ;  /* 0x00000018000d3202 */ /* 0x000fe40000000f00 */
[----:B------:R-:W-:Y:S01]  /*40b0*/  @P3 LOP3.LUT R8, R25, 0xffff, RZ, 0xc0, !PT ;  /* 0x0000ffff19083812 */ /* 0x000fe200078ec0ff */
[----:B--2---:R-:W-:Y:S06]  /*40c0*/  @!P0 BRA `(.L_x_78) ;  /* 0x0000000000a48947 */ /* 0x004fec0003800000 */
[----:B-1----:R-:W-:Y:S01]  /*40d0*/  IMAD.HI.U32 R35, R22, R7, RZ ;  /* 0x0000000716237227 */ /* 0x002fe200078e00ff */
[----:B------:R-:W-:Y:S02]  /*40e0*/  ISETP.NE.AND P0, PT, R6, 0x1, PT ;  /* 0x000000010600780c */ /* 0x000fe40003f05270 */
[----:B------:R-:W-:Y:S01]  /*40f0*/  ISETP.NE.AND P2, PT, R72, 0x1, PT ;  /* 0x000000014800780c */ /* 0x000fe20003f45270 */
[----:B----4-:R-:W-:Y:S01]  /*4100*/  IMAD.HI.U32 R34, R19, R16, RZ ;  /* 0x0000001013227227 */ /* 0x010fe200078e00ff */
[----:B------:R-:W-:Y:S02]  /*4110*/  SHF.R.U32.HI R35, RZ, R18, R35 ;  /* 0x00000012ff237219 */ /* 0x000fe40000011623 */
[----:B------:R-:W-:Y:S01]  /*4120*/  ISETP.NE.AND P4, PT, R2, 0x1, PT ;  /* 0x000000010200780c */ /* 0x000fe20003f85270 */
[----:B------:R-:W-:Y:S01]  /*4130*/  IMAD.HI.U32 R36, R13, R16, RZ ;  /* 0x000000100d247227 */ /* 0x000fe200078e00ff */
[----:B------:R-:W-:Y:S02]  /*4140*/  SHF.R.U32.HI R34, RZ, R17, R34 ;  /* 0x00000011ff227219 */ /* 0x000fe40000011622 */
[----:B------:R-:W-:Y:S01]  /*4150*/  SEL R3, R22, R35, !P0 ;  /* 0x0000002316037207 */ /* 0x000fe20004000000 */
[C---:B------:R-:W-:Y:S01]  /*4160*/  IMAD.HI.U32 R35, R8.reuse, R7, RZ ;  /* 0x0000000708237227 */ /* 0x040fe200078e00ff */
[----:B------:R-:W-:Y:S02]  /*4170*/  SEL R11, R19, R34, !P4 ;  /* 0x00000022130b7207 */ /* 0x000fe40006000000 */
[----:B------:R-:W-:Y:S01]  /*4180*/  SHF.R.U32.HI R36, RZ, R17, R36 ;  /* 0x00000011ff247219 */ /* 0x000fe20000011624 */
[----:B------:R-:W-:Y:S01]  /*4190*/  IMAD.HI.U32 R38, R3, R4, RZ ;  /* 0x0000000403267227 */ /* 0x000fe200078e00ff */
[----:B------:R-:W-:Y:S03]  /*41a0*/  SHF.R.U32.HI R35, RZ, R18, R35 ;  /* 0x00000012ff237219 */ /* 0x000fe60000011623 */
[----:B------:R-:W-:Y:S01]  /*41b0*/  IMAD.HI.U32 R34, R11, R4, RZ ;  /* 0x000000040b227227 */ /* 0x000fe200078e00ff */
[----:B------:R-:W-:Y:S02]  /*41c0*/  @P2 SHF.R.U32.HI R3, RZ, R5, R38 ;  /* 0x00000005ff032219 */ /* 0x000fe40000011626 */
[----:B------:R-:W-:Y:S02]  /*41d0*/  SEL R9, R8, R35, !P0 ;  /* 0x0000002308097207 */ /* 0x000fe40004000000 */
[----:B------:R-:W-:Y:S01]  /*41e0*/  @P2 SHF.R.U32.HI R11, RZ, R5, R34 ;  /* 0x00000005ff0b2219 */ /* 0x000fe20000011622 */
[C---:B------:R-:W-:Y:S01]  /*41f0*/  IMAD R10, R72.reuse, R3, RZ ;  /* 0x00000003480a7224 */ /* 0x040fe200078e02ff */
[----:B------:R-:W-:Y:S01]  /*4200*/  SEL R3, R13, R36, !P4 ;  /* 0x000000240d037207 */ /* 0x000fe20006000000 */
[C---:B------:R-:W-:Y:S03]  /*4210*/  IMAD.HI.U32 R14, R9.reuse, R4, RZ ;  /* 0x00000004090e7227 */ /* 0x040fe600078e00ff */
[----:B------:R-:W-:Y:S01]  /*4220*/  ISETP.GE.AND P0, PT, R9, R10, PT ;  /* 0x0000000a0900720c */ /* 0x000fe20003f06270 */
[C---:B------:R-:W-:Y:S01]  /*4230*/  IMAD R12, R72.reuse, R11, RZ ;  /* 0x0000000b480c7224 */ /* 0x040fe200078e02ff */
[-C--:B------:R-:W-:Y:S04]  /*4240*/  SHF.R.U32.HI R14, RZ, R5.reuse, R14 ;  /* 0x00000005ff0e7219 */ /* 0x080fe8000001160e */
[----:B------:R-:W-:Y:S02]  /*4250*/  ISETP.GE.OR P0, PT, R3, R12, P0 ;  /* 0x0000000c0300720c */ /* 0x000fe40000706670 */
[----:B------:R-:W-:Y:S05]  /*4260*/  SEL R15, R9, R14, !P2 ;  /* 0x0000000e090f7207 */ /* 0x000fea0005000000 */
[----:B------:R-:W-:Y:S04]  /*4270*/  IMAD.MOV R14, RZ, RZ, -R15 ;  /* 0x000000ffff0e7224 */ /* 0x000fe800078e0a0f */
[----:B------:R-:W-:Y:S02]  /*4280*/  IMAD R14, R72, R14, R9 ;  /* 0x0000000e480e7224 */ /* 0x000fe400078e0209 */
[C---:B------:R-:W-:Y:S05]  /*4290*/  @!P0 IMAD.HI.U32 R10, R3.reuse, R4, RZ ;  /* 0x00000004030a8227 */ /* 0x040fea00078e00ff */
[----:B------:R-:W-:Y:S04]  /*42a0*/  @!P0 SHF.R.U32.HI R10, RZ, R5, R10 ;  /* 0x00000005ff0a8219 */ /* 0x000fe8000001160a */
[----:B------:R-:W-:Y:S01]  /*42b0*/  @!P0 SEL R0, R3, R10, !P2 ;  /* 0x0000000a03008207 */ /* 0x000fe20005000000 */
[----:B------:R-:W-:Y:S03]  /*42c0*/  IMAD.MOV R10, RZ, RZ, -R3 ;  /* 0x000000ffff0a7224 */ /* 0x000fe600078e0a03 */
[----:B------:R-:W-:Y:S01]  /*42d0*/  @!P0 IADD3 R15, PT, PT, R15, -R0, RZ ;  /* 0x800000000f0f8210 */ /* 0x000fe20007ffe0ff */
[----:B------:R-:W-:Y:S01]  /*42e0*/  @!P0 IMAD R0, R11, R14, R0 ;  /* 0x0000000e0b008224 */ /* 0x000fe200078e0200 */
[----:B------:R-:W-:Y:S01]  /*42f0*/  IADD3 R11, PT, PT, -R9, RZ, RZ ;  /* 0x000000ff090b7210 */ /* 0x000fe20007ffe1ff */
[----:B------:R-:W-:Y:S02]  /*4300*/  IMAD R13, R2, R10, R13 ;  /* 0x0000000a020d7224 */ /* 0x000fe400078e020d */
[----:B------:R-:W-:Y:S02]  /*4310*/  @!P0 IMAD R9, R15, R72, R3 ;  /* 0x000000480f098224 */ /* 0x000fe400078e0203 */
[----:B------:R-:W-:Y:S02]  /*4320*/  @!P0 IMAD.MOV.U32 R3, RZ, RZ, R0 ;  /* 0x000000ffff038224 */ /* 0x000fe400078e0000 */
[----:B------:R-:W-:Y:S02]  /*4330*/  IMAD R8, R6, R11, R8 ;  /* 0x0000000b06087224 */ /* 0x000fe400078e0208 */
[----:B------:R-:W-:Y:S02]  /*4340*/  IMAD R13, R3, R2, R13 ;  /* 0x00000002030d7224 */ /* 0x000fe400078e020d */
[----:B------:R-:W-:Y:S02]  /*4350*/  IMAD R8, R9, R6, R8 ;  /* 0x0000000609087224 */ /* 0x000fe400078e0208 */
.L_x_78:
[----:B------:R-:W-:Y:S05]  /*4360*/  BRA.U UP1, `(.L_x_79) ;  /* 0x0000000101107547 */ /* 0x000fea000b800000 */
[----:B------:R-:W-:Y:S04]  /*4370*/  MOV R0, UR6 ;  /* 0x0000000600007c02 */ /* 0x000fe80008000f00 */
[----:B------:R-:W-:Y:S04]  /*4380*/  SHF.L.U32 R3, R0, 0x1f, RZ ;  /* 0x0000001f00037819 */ /* 0x000fe800000006ff */
[----:B------:R-:W2:Y:S02]  /*4390*/  SYNCS.PHASECHK.TRANS64.TRYWAIT P0, [UR7+0xe8], R3 ;  /* 0x0000e803ff0075a7 */ /* 0x000ea40008001107 */
[----:B--2---:R-:W-:Y:S05]  /*43a0*/  @!P0 BRA `(.L_x_80) ;  /* 0x0000004c00308947 */ /* 0x004fea0003800000 */
.L_x_79:
[----:B------:R-:W-:Y:S02]  /*43b0*/  R2UR UR19, R21 ;  /* 0x00000000151372ca */ /* 0x000fe400000e0000 */
[----:B------:R-:W-:Y:S02]  /*43c0*/  R2UR UR18, R20 ;  /* 0x00000000141272ca */ /* 0x000fe400000e0000 */
[----:B------:R-:W-:Y:S02]  /*43d0*/  ISETP.NE.U32.AND P2, PT, RZ, UR4, PT ;  /* 0x00000004ff007c0c */ /* 0x000fe4000bf45070 */
[----:B------:R-:W-:Y:S02]  /*43e0*/  SHF.L.U32 R12, R31, 0x1f, RZ ;  /* 0x0000001f1f0c7819 */ /* 0x000fe400000006ff */
[----:B------:R-:W-:Y:S05]  /*43f0*/  ISETP.NE.AND.EX P2, PT, RZ, UR5, PT, P2 ;  /* 0x00000005ff007c0c */ /* 0x000fea000bf45320 */
[----:B------:R-:W-:Y:S02]  /*4400*/  USHF.L.U32 UR19, UR19, 0x7, URZ ;  /* 0x0000000713137899 */ /* 0x000fe400080006ff */
[----:B------:R-:W-:Y:S01]  /*4410*/  USHF.L.U32 UR18, UR18, 0x7, URZ ;  /* 0x0000000712127899 */ /* 0x000fe200080006ff */
[----:B------:R-:W-:Y:S11]  /*4420*/  BRA.U !UP3, `(.L_x_81) ;  /* 0x000000010b347547 */ /* 0x000ff6000b800000 */
[----:B------:R-:W-:Y:S01]  /*4430*/  UPLOP3.LUT UP0, UPT, UPT, UPT, UP2, 0x80, 0x8 ;  /* 0x000000000008789c */ /* 0x000fe20003f0f020 */
[----:B--2---:R-:W-:Y:S02]  /*4440*/  HFMA2 R0, -RZ, RZ, 0, 5.9604644775390625e-08 ;  /* 0x00000001ff007431 */ /* 0x004fe400000001ff */
[----:B------:R-:W-:Y:S03]  /*4450*/  IMAD.MOV.U32 R171, RZ, RZ, 0x1 ;  /* 0x00000001ffab7424 */ /* 0x000fe600078e00ff */
[----:B------:R-:W-:Y:S05]  /*4460*/  PLOP3.LUT P0, PT, PT, PT, UP0, 0x80, 0x8 ;  /* 0x000000000008781c */ /* 0x000fea0003f0f008 */
[----:B------:R-:W2:Y:S01]  /*4470*/  @UP0 LDCU.64 UR10, c[0x0][0x888] ;  /* 0x00011100ff0a07ac */ /* 0x000ea20008000a00 */
[----:B------:R-:W-:Y:S07]  /*4480*/  @UP0 UIMAD UR8, UR36, UR4, URZ ;  /* 0x00000004240802a4 */ /* 0x000fee000f8e02ff */
[----:B------:R-:W-:Y:S01]  /*4490*/  @!P0 PRMT R171, R0, 0x7610, R171 ;  /* 0x0000761000ab8816 */ /* 0x000fe200000000ab */
[----:B--2---:R-:W-:Y:S03]  /*44a0*/  @UP0 UIMAD.WIDE UR10, UR8, 0x4, UR10 ;  /* 0x00000004080a08a5 */ /* 0x004fe6000f8e020a */
[----:B------:R-:W2:Y:S03]  /*44b0*/  @!UP0 LDCU UR8, c[0x0][0x880] ;  /* 0x00011000ff0887ac */ /* 0x000ea60008000800 */
[----:B------:R-:W-:Y:S01]  /*44c0*/  IMAD.U32 R10, RZ, RZ, UR10 ;  /* 0x0000000aff0a7e24 */ /* 0x000fe2000f8e00ff */
[----:B------:R-:W-:Y:S05]  /*44d0*/  MOV R11, UR11 ;  /* 0x0000000b000b7c02 */ /* 0x000fea0008000f00 */
[----:B-----5:R3:W5:Y:S02]  /*44e0*/  @P0 LDG.E R81, desc[UR46][R10.64] ;  /* 0x0000002e0a510981 */ /* 0x020764000c1e1900 */
[----:B--23--:R-:W-:Y:S07]  /*44f0*/  @!P0 IMAD.U32 R81, RZ, RZ, UR8 ;  /* 0x00000008ff518e24 */ /* 0x00cfee000f8e00ff */
.L_x_81:
[----:B-----5:R-:W-:Y:S01]  /*4500*/  @!P2 FSETP.EQ.AND P0, PT, R81, RZ, PT ;  /* 0x000000ff5100a20b */ /* 0x020fe20003f02000 */
[----:B------:R-:W-:Y:S01]  /*4510*/  @!UPT UIADD3 URZ, UPT, UPT, URZ, URZ, URZ ;  /* 0x000000fffffff290 */ /* 0x000fe2000fffe0ff */
[----:B------:R-:W-:Y:S11]  /*4520*/  @!P2 BRA `(.L_x_82) ;  /* 0x000000000014a947 */ /* 0x000ff60003800000 */
[----:B------:R-:W-:Y:S02]  /*4530*/  LOP3.LUT P2, RZ, R171, 0xff, RZ, 0xc0, !PT ;  /* 0x000000ffabff7812 */ /* 0x000fe4000784c0ff */
[----:B------:R-:W-:Y:S04]  /*4540*/  PLOP3.LUT P0, PT, PT, PT, UP0, 0x80, 0x8 ;  /* 0x000000000008781c */ /* 0x000fe80003f0f008 */
[----:B------:R-:W-:Y:S07]  /*4550*/  PLOP3.LUT P0, PT, P0, PT, PT, 0x8, 0x80 ;  /* 0x000000000080781c */ /* 0x000fee000070e170 */
[----:B------:R-:W-:Y:S11]  /*4560*/  @P2 FSETP.EQ.AND P0, PT, R81, RZ, PT ;  /* 0x000000ff5100220b */ /* 0x000ff60003f02000 */
[----:B------:R-:W-:Y:S02]  /*4570*/  @!UPT UIADD3 URZ, UPT, UPT, URZ, URZ, URZ ;  /* 0x000000fffffff290 */ /* 0x000fe4000fffe0ff */
.L_x_82:
[----:B------:R-:W3:Y:S01]  /*4580*/  SYNCS.PHASECHK.TRANS64.TRYWAIT P2, [UR7+0xd0], R12 ;  /* 0x0000d00cff0075a7 */ /* 0x000ee20008041107 */
[----:B------:R-:W-:Y:S04]  /*4590*/  ELECT P4, URZ, PT ;  /* 0x0000000000ff782f */ /* 0x000fe80003880000 */
[----:B------:R-:W-:Y:S11]  /*45a0*/  PLOP3.LUT P4, PT, P0, P4, PT, 0xf2, 0x2f ;  /* 0x00000000002f781c */ /* 0x000ff60000789e72 */
[----:B------:R-:W-:Y:S02]  /*45b0*/  @!UPT UIADD3 URZ, UPT, UPT, URZ, URZ, URZ ;  /* 0x000000fffffff290 */ /* 0x000fe4000fffe0ff */
[----:B-1----:R-:W-:Y:S05]  /*45c0*/  @!P4 IADD3 R21, P0, PT, R32, 0x580, RZ ;  /* 0x000005802015c810 */ /* 0x002fea0007f1e0ff */
[----:B------:R-:W-:Y:S01]  /*45d0*/  @!P4 IMAD.X R20, RZ, RZ, R33, P0 ;  /* 0x000000ffff14c224 */ /* 0x000fe200000e0621 */
[----:B---3--:R-:W-:Y:S07]  /*45e0*/  @!P2 BRA `(.L_x_83) ;  /* 0x0000004800b8a947 */ /* 0x008fee0003800000 */
.L_x_161:
[----:B------:R-:W3:Y:S01]  /*45f0*/  LDC.64 R14, c[0x0][0xb10] ;  /* 0x0002c400ff0e7b82 */ /* 0x000ee20000000a00 */
[----:B------:R-:W-:Y:S01]  /*4600*/  @!P4 R2UR UR8, R20 ;  /* 0x000000001408c2ca */ /* 0x000fe200000e0000 */
[----:B------:R-:W-:Y:S01]  /*4610*/  VOTEU.ALL UP1, P4 ;  /* 0x0000000000ff7886 */ /* 0x000fe20002020000 */
[----:B------:R-:W-:Y:S01]  /*4620*/  @!P4 R2UR UR9, R21 ;  /* 0x000000001509c2ca */ /* 0x000fe200000e0000 */
[----:B------:R-:W-:Y:S01]  /*4630*/  UMOV UR10, 0x0 ;  /* 0x00000000000a7882 */ /* 0x000fe20000000000 */
[----:B------:R-:W-:Y:S03]  /*4640*/  UMOV UR11, 0x10000000 ;  /* 0x10000000000b7882 */ /* 0x000fe60000000000 */
[----:B------:R-:W5:Y:S01]  /*4650*/  LDC.64 R10, c[0x0][0xb18] ;  /* 0x0002c600ff0a7b82 */ /* 0x000f620000000a00 */
[----:B------:R-:W-:Y:S01]  /*4660*/  @!UP1 UIADD3 UR16, UPT, UPT, UR7, 0x200, URZ ;  /* 0x0000020007109890 */ /* 0x000fe2000fffe0ff */
[----:B------:R-:W-:Y:S01]  /*4670*/  @P3 SHF.R.U32.HI R28, RZ, 0x10, R25 ;  /* 0x00000010ff1c3819 */ /* 0x000fe20000011619 */
[----:B------:R-:W-:Y:S01]  /*4680*/  VOTEU.ALL UP1, P4 ;  /* 0x0000000000ff7886 */ /* 0x000fe20002020000 */
[----:B------:R-:W-:Y:S01]  /*4690*/  UMOV UR20, UR36 ;  /* 0x0000002400147c82 */ /* 0x000fe20008000000 */
[----:B------:R-:W-:Y:S03]  /*46a0*/  VIADD R30, R30, 0x1 ;  /* 0x000000011e1e7836 */ /* 0x000fe60000000000 */
[----:B--2---:R-:W2:Y:S01]  /*46b0*/  @!P1 LDC R0, c[0x0][0xb20] ;  /* 0x0002c800ff009b82 */ /* 0x004ea20000000800 */
[----:B------:R-:W-:Y:S01]  /*46c0*/  IMAD.U32 R21, RZ, RZ, UR8 ;  /* 0x00000008ff157e24 */ /* 0x000fe2000f8e00ff */
[----:B------:R-:W-:Y:S06]  /*46d0*/  UPRMT UR8, UR37, 0x654, UR17 ;  /* 0x0000065425087896 */ /* 0x000fec0008000011 */
[----:B-1----:R-:W1:Y:S01]  /*46e0*/  @!P1 LDC R3, c[0x0][0xb0c] ;  /* 0x0002c300ff039b82 */ /* 0x002e620000000800 */
[----:B------:R-:W-:Y:S01]  /*46f0*/  IMAD.U32 R20, RZ, RZ, UR9 ;  /* 0x00000009ff147e24 */ /* 0x000fe2000f8e00ff */
[----:B------:R-:W-:Y:S04]  /*4700*/  @!P4 R2UR UR15, R21 ;  /* 0x00000000150fc2ca */ /* 0x000fe800000e0000 */
[----:B------:R-:W-:Y:S01]  /*4710*/  @!P4 R2UR UR14, R20 ;  /* 0x00000000140ec2ca */ /* 0x000fe200000e0000 */
[----:B------:R-:W-:Y:S11]  /*4720*/  @!P4 IMAD.MOV.U32 R20, RZ, RZ, 0x2000 ;  /* 0x00002000ff14c424 */ /* 0x000ff600078e00ff */
[----:B------:R-:W-:Y:S01]  /*4730*/  @!UPT UIADD3 URZ, UPT, UPT, URZ, URZ, URZ ;  /* 0x000000fffffff290 */ /* 0x000fe2000fffe0ff */
[----:B------:R1:W-:Y:S01]  /*4740*/  @!UP1 UTMALDG.3D [UR16], [UR14], desc[UR10] ;  /* 0x00000a100e0095b4 */ /* 0x0003e20008011000 */
[----:B------:R1:W-:Y:S02]  /*4750*/  @!P4 SYNCS.ARRIVE.TRANS64.RED.A0TR RZ, [UR7+0xc0], R20 ;  /* 0x0000c014ffffc9a7 */ /* 0x0003e40008300407 */
[----:B-1----:R-:W-:Y:S01]  /*4760*/  @!P1 ISETP.NE.AND P2, PT, R3, 0x1, PT ;  /* 0x000000010300980c */ /* 0x002fe20003f45270 */
[C---:B---3--:R-:W-:Y:S01]  /*4770*/  @!P1 IMAD.HI.U32 R14, R13.reuse, R14, RZ ;  /* 0x0000000e0d0e9227 */ /* 0x048fe200078e00ff */
[----:B-----5:R-:W-:Y:S03]  /*4780*/  @!P1 ISETP.NE.AND P0, PT, R10, 0x1, PT ;  /* 0x000000010a00980c */ /* 0x020fe60003f05270 */
[C---:B------:R-:W-:Y:S01]  /*4790*/  @!P1 IMAD.HI.U32 R11, R8.reuse, R11, RZ ;  /* 0x0000000b080b9227 */ /* 0x040fe200078e00ff */
[----:B------:R-:W-:Y:S04]  /*47a0*/  @!P1 SHF.R.U32.HI R14, RZ, R15, R14 ;  /* 0x0000000fff0e9219 */ /* 0x000fe8000001160e */
[----:B--2---:R-:W-:Y:S01]  /*47b0*/  @!P1 SHF.R.U32.HI R9, RZ, R0, R11 ;  /* 0x00000000ff099219 */ /* 0x004fe2000001160b */
[----:B------:R-:W-:Y:S01]  /*47c0*/  SYNCS.ARRIVE.TRANS64.RED.A1T0 RZ, [UR8], RZ ;  /* 0x000000ffffff79a7 */ /* 0x000fe20008100408 */
[----:B------:R-:W-:Y:S02]  /*47d0*/  @!P1 SEL R14, R13, R14, !P2 ;  /* 0x0000000e0d0e9207 */ /* 0x000fe40005000000 */
[----:B------:R-:W-:Y:S01]  /*47e0*/  @!P1 SEL R9, R8, R9, !P0 ;  /* 0x0000000908099207 */ /* 0x000fe20004000000 */
[----:B------:R-:W1:Y:S04]  /*47f0*/  SYNCS.PHASECHK.TRANS64.TRYWAIT P5, [UR7+0xd8], R12 ;  /* 0x0000d80cff0075a7 */ /* 0x000e6800080a1107 */
[----:B------:R-:W-:Y:S02]  /*4800*/  @!P1 IMAD.IADD R0, R9, 0x1, -R14 ;  /* 0x0000000109009824 */ /* 0x000fe400078e0a0e */
[----:B------:R-:W-:Y:S02]  /*4810*/  @!P1 IMAD.IADD R9, R14, 0x1, -R9 ;  /* 0x000000010e099824 */ /* 0x000fe400078e0a09 */
[----:B------:R-:W-:Y:S02]  /*4820*/  @!P1 IMAD R13, R0, R3, R13 ;  /* 0x00000003000d9224 */ /* 0x000fe400078e020d */
[----:B------:R-:W-:Y:S01]  /*4830*/  @!P1 IMAD R8, R9, R10, R8 ;  /* 0x0000000a09089224 */ /* 0x000fe200078e0208 */
[----:B-1----:R-:W-:Y:S06]  /*4840*/  @!P5 BRA `(.L_x_84) ;  /* 0x000000480038d947 */ /* 0x002fec0003800000 */
.L_x_163:
[----:B-1----:R-:W-:Y:S01]  /*4850*/  @!P4 IADD3 R3, P0, PT, R32, 0x580, RZ ;  /* 0x000005802003c810 */ /* 0x002fe20007f1e0ff */
[----:B------:R-:W-:Y:S01]  /*4860*/  VOTEU.ALL UP1, P4 ;  /* 0x0000000000ff7886 */ /* 0x000fe20002020000 */
[----:B------:R-:W-:Y:S01]  /*4870*/  UMOV UR20, 0x0 ;  /* 0x0000000000147882 */ /* 0x000fe20000000000 */
[----:B------:R-:W-:Y:S01]  /*4880*/  UMOV UR21, 0x10000000 ;  /* 0x1000000000157882 */ /* 0x000fe20000000000 */
[----:B------:R-:W-:Y:S01]  /*4890*/  @!P4 R2UR UR9, R3 ;  /* 0x000000000309c2ca */ /* 0x000fe200000e0000 */
[----:B------:R-:W-:Y:S01]  /*48a0*/  @!P4 IMAD.X R0, RZ, RZ, R33, P0 ;  /* 0x000000ffff00c224 */ /* 0x000fe200000e0621 */
[----:B------:R-:W-:Y:S01]  /*48b0*/  @!UP1 UIADD3 UR10, UPT, UPT, UR18, 0x40, URZ ;  /* 0x00000040120a9890 */ /* 0x000fe2000fffe0ff */
[----:B------:R-:W-:Y:S01]  /*48c0*/  ISETP.NE.AND P0, PT, R30, 0x2, PT ;  /* 0x000000021e00780c */ /* 0x000fe20003f05270 */
[----:B------:R-:W-:Y:S01]  /*48d0*/  UMOV UR11, UR19 ;  /* 0x00000013000b7c82 */ /* 0x000fe20008000000 */
[----:B------:R-:W-:Y:S01]  /*48e0*/  UMOV UR12, UR36 ;  /* 0x00000024000c7c82 */ /* 0x000fe20008000000 */
[----:B------:R-:W-:Y:S01]  /*48f0*/  @!P4 R2UR UR8, R0 ;  /* 0x000000000008c2ca */ /* 0x000fe200000e0000 */
[----:B------:R-:W-:Y:S01]  /*4900*/  IMAD.IADD R20, R8, 0x1, R147 ;  /* 0x0000000108147824 */ /* 0x000fe200078e0293 */
[----:B------:R-:W-:Y:S01]  /*4910*/  @P3 R2UR UR36, R28 ;  /* 0x000000001c2432ca */ /* 0x000fe200000e0000 */
[----:B------:R-:W-:Y:S01]  /*4920*/  IMAD.IADD R21, R13, 0x1, R170 ;  /* 0x000000010d157824 */ /* 0x000fe200078e02aa */
[----:B------:R-:W-:Y:S02]  /*4930*/  SEL R0, RZ, 0x1, P0 ;  /* 0x00000001ff007807 */ /* 0x000fe40000000000 */
[----:B------:R-:W-:Y:S01]  /*4940*/  LOP3.LUT R31, R31, 0x1, RZ, 0x3c, !PT ;  /* 0x000000011f1f7812 */ /* 0x000fe200078e3cff */
[----:B------:R-:W-:Y:S01]  /*4950*/  IMAD.U32 R10, RZ, RZ, UR9 ;  /* 0x00000009ff0a7e24 */ /* 0x000fe2000f8e00ff */
[----:B------:R-:W-:Y:S01]  /*4960*/  @!UP1 UIADD3 UR9, UPT, UPT, UR7, 0xc8, URZ ;  /* 0x000000c807099890 */ /* 0x000fe2000fffe0ff */
[----:B------:R-:W-:Y:S02]  /*4970*/  LOP3.LUT R29, R29, R0, RZ, 0x3c, !PT ;  /* 0x000000001d1d7212 */ /* 0x000fe400078e3cff */
[----:B------:R-:W-:Y:S02]  /*4980*/  SEL R30, R30, RZ, P0 ;  /* 0x000000ff1e1e7207 */ /* 0x000fe40000000000 */
[----:B------:R-:W-:Y:S01]  /*4990*/  IMAD.U32 R11, RZ, RZ, UR8 ;  /* 0x00000008ff0b7e24 */ /* 0x000fe2000f8e00ff */
[----:B------:R-:W-:Y:S01]  /*49a0*/  @!P4 R2UR UR14, R10 ;  /* 0x000000000a0ec2ca */ /* 0x000fe200000e0000 */
[----:B------:R-:W-:Y:S01]  /*49b0*/  @!UP1 UIADD3 UR8, UPT, UPT, UR7, 0x2200, URZ ;  /* 0x0000220007089890 */ /* 0x000fe2000fffe0ff */
[----:B------:R-:W-:Y:S02]  /*49c0*/  VOTEU.ALL UP1, P4 ;  /* 0x0000000000ff7886 */ /* 0x000fe40002020000 */
[----:B------:R-:W-:Y:S11]  /*49d0*/  @!P4 R2UR UR15, R11 ;  /* 0x000000000b0fc2ca */ /* 0x000ff600000e0000 */
[----:B------:R-:W-:Y:S02]  /*49e0*/  @!UPT UIADD3 URZ, UPT, UPT, URZ, URZ, URZ ;  /* 0x000000fffffff290 */ /* 0x000fe4000fffe0ff */
[----:B------:R2:W-:Y:S01]  /*49f0*/  @!UP1 UTMALDG.3D [UR8], [UR14], desc[UR20] ;  /* 0x000014080e0095b4 */ /* 0x0005e20008011000 */
[----:B------:R2:W-:Y:S01]  /*4a00*/  @!P4 SYNCS.ARRIVE.TRANS64.RED.A0TR RZ, [UR7+0xc8], R23 ;  /* 0x0000c817ffffc9a7 */ /* 0x0005e20008300407 */
[----:B------:R-:W-:Y:S01]  /*4a10*/  UPLOP3.LUT UP1, UPT, UPT, UPT, UPT, 0x80, 0x8 ;  /* 0x000000000008789c */ /* 0x000fe20003f2f070 */
[----:B------:R-:W-:Y:S01]  /*4a20*/  SYNCS.ARRIVE.TRANS64.RED.A1T0 RZ, [UR13], RZ ;  /* 0x000000ffffff79a7 */ /* 0x000fe2000810040d */
[----:B------:R-:W-:Y:S09]  /*4a30*/  @P3 BRA `(.L_x_85) ;  /* 0xfffffff400503947 */ /* 0x000ff2000383ffff */
[----:B------:R-:W-:-:S04]  /*4a40*/  SHF.L.U32 R3, R31, 0x1f, RZ ;  /* 0x0000001f1f037819 */ /* 0x000fc800000006ff */
[----:B------:R-:W1:Y:S02]  /*4a50*/  SYNCS.PHASECHK.TRANS64.TRYWAIT P0, [UR7+0xd0], R3 ;  /* 0x0000d003ff0075a7 */ /* 0x000e640008001107 */
[----:B-1----:R-:W-:Y:S05]  /*4a60*/  @!P0 BRA `(.L_x_86) ;  /* 0x0000004400c88947 */ /* 0x002fea0003800000 */
.L_x_165:
[----:B-1----:R-:W-:-:S07]  /*4a70*/  MOV R0, UR7 ;  /* 0x0000000700007c02 */ /* 0x002fce0008000f00 */
.L_x_87:
[----:B-1----:R-:W-:-:S04]  /*4a80*/  SHF.L.U32 R3, R31, 0x1f, RZ ;  /* 0x0000001f1f037819 */ /* 0x002fc800000006ff */
[----:B------:R1:W3:Y:S03]  /*4a90*/  SYNCS.PHASECHK.TRANS64.TRYWAIT P0, [R0+URZ+0xd8], R3 ;  /* 0x0000d803000075a7 */ /* 0x0002e600080011ff */
[----:B---3--:R-:W-:Y:S05]  /*4aa0*/  @!P0 NANOSLEEP.SYNCS 0x989680 ;  /* 0x009896800000895d */ /* 0x008fea0003900000 */
[----:B------:R-:W3:Y:S02]  /*4ab0*/  @!P0 SYNCS.PHASECHK.TRANS64 P0, [R0+URZ+0xd8], R3 ;  /* 0x0000d803000085a7 */ /* 0x000ee400080010ff */
[----:B--23--:R-:W-:Y:S05]  /*4ac0*/  @P0 EXIT ;  /* 0x000000000000094d */ /* 0x00cfea0003800000 */
[----:B------:R-:W-:Y:S05]  /*4ad0*/  BRA `(.L_x_87) ;  /* 0xfffffffc00e87947 */ /* 0x000fea000383ffff */
.L_x_76:
[----:B------:R-:W-:-:S06]  /*4ae0*/  UISETP.GE.AND UP1, UPT, UR8, 0x4, UPT ;  /* 0x000000040800788c */ /* 0x000fcc000bf26270 */
[----:B------:R-:W-:-:S13]  /*4af0*/  PLOP3.LUT P0, PT, PT, PT, UP1, 0x80, 0x8 ;  /* 0x000000000008781c */ /* 0x000fda0003f0f018 */
[----:B------:R-:W-:Y:S05]  /*4b00*/  @!P0 EXIT ;  /* 0x000000000000894d */ /* 0x000fea0003800000 */
[----:B------:R-:W-:Y:S01]  /*4b10*/  BAR.SYNC.DEFER_BLOCKING 0x6, 0xa0 ;  /* 0x0182800000007b1d */ /* 0x000fe20000010000 */
[C---:B------:R-:W-:Y:S01]  /*4b20*/  IMAD.SHL.U32 R3, R189.reuse, 0x40, RZ ;  /* 0x00000040bd037824 */ /* 0x040fe200078e00ff */
[C---:B------:R-:W-:Y:S01]  /*4b30*/  LOP3.LUT R193, R189.reuse, 0x60, RZ, 0xc0, !PT ;  /* 0x00000060bdc17812 */ /* 0x040fe200078ec0ff */
[C---:B------:R-:W-:Y:S01]  /*4b40*/  IMAD.SHL.U32 R172, R189.reuse, 0x8, RZ ;  /* 0x00000008bdac7824 */ /* 0x040fe200078e00ff */
[C---:B------:R-:W-:Y:S01]  /*4b50*/  LOP3.LUT R191, R189.reuse, 0x2, RZ, 0xc0, !PT ;  /* 0x00000002bdbf7812 */ /* 0x040fe200078ec0ff */
[----:B------:R-:W-:Y:S01]  /*4b60*/  IMAD.U32 R79, R189, 0x10000, RZ ;  /* 0x00010000bd4f7824 */ /* 0x000fe200078e00ff */
[----:B------:R-:W-:Y:S02]  /*4b70*/  UMOV UR49, 0x400 ;  /* 0x0000040000317882 */ /* 0x000fe40000000000 */
[----:B------:R-:W1:Y:S01]  /*4b80*/  LDC R177, c[0x0][0x370] ;  /* 0x0000dc00ffb17b82 */ /* 0x000e620000000800 */
[----:B------:R-:W-:Y:S01]  /*4b90*/  ULEA UR49, UR37, UR49, 0x18 ;  /* 0x0000003125317291 */ /* 0x000fe2000f8ec0ff */
[----:B------:R-:W-:Y:S01]  /*4ba0*/  LOP3.LUT R5, R3, 0x180, RZ, 0xc0, !PT ;  /* 0x0000018003057812 */ /* 0x000fe200078ec0ff */
[----:B------:R-:W-:Y:S01]  /*4bb0*/  HFMA2 R195, -RZ, RZ, 0, 0 ;  /* 0x00000000ffc37431 */ /* 0x000fe200000001ff */
[----:B------:R-:W-:Y:S01]  /*4bc0*/  LOP3.LUT R79, R79, 0x600000, RZ, 0xc0, !PT ;  /* 0x006000004f4f7812 */ /* 0x000fe200078ec0ff */
[----:B------:R-:W-:Y:S01]  /*4bd0*/  UIADD3 UR4, UPT, UPT, UR49, 0x4200, URZ ;  /* 0x0000420031047890 */ /* 0x000fe2000fffe0ff */
[----:B------:R-:W-:Y:S01]  /*4be0*/  LOP3.LUT R172, R5, 0x30, R172, 0xf8, !PT ;  /* 0x0000003005ac7812 */ /* 0x000fe200078ef8ac */
[----:B------:R-:W-:Y:S01]  /*4bf0*/  IMAD.MOV.U32 R76, RZ, RZ, RZ ;  /* 0x000000ffff4c7224 */ /* 0x000fe200078e00ff */
[----:B------:R-:W2:Y:S01]  /*4c00*/  LDC R74, c[0x0][0xb0c] ;  /* 0x0002c300ff4a7b82 */ /* 0x000ea20000000800 */
[----:B------:R-:W-:-:S02]  /*4c10*/  LOP3.LUT R189, R189, 0x4, RZ, 0xc0, !PT ;  /* 0x00000004bdbd7812 */ /* 0x000fc400078ec0ff */
[----:B------:R-:W-:Y:S02]  /*4c20*/  CS2R R182, SRZ ;  /* 0x0000000000b67805 */ /* 0x000fe4000001ff00 */
[----:B------:R-:W-:Y:S02]  /*4c30*/  LOP3.LUT R172, R172, 0x1e40, R3, 0xf8, !PT ;  /* 0x00001e40acac7812 */ /* 0x000fe400078ef803 */
[----:B------:R-:W-:Y:S02]  /*4c40*/  CS2R R180, SRZ ;  /* 0x0000000000b47805 */ /* 0x000fe4000001ff00 */
[----:B------:R-:W-:Y:S01]  /*4c50*/  IADD3 R188, PT, PT, -R189, 0x2, RZ ;  /* 0x00000002bdbc7810 */ /* 0x000fe20007ffe1ff */
[----:B------:R-:W-:Y:S01]  /*4c60*/  IMAD.MOV R176, RZ, RZ, -R191 ;  /* 0x000000ffffb07224 */ /* 0x000fe200078e0abf */
[----:B------:R-:W-:Y:S01]  /*4c70*/  MOV R192, UR4 ;  /* 0x0000000400c07c02 */ /* 0x000fe20008000f00 */
[----:B------:R-:W4:Y:S01]  /*4c80*/  LDC R174, c[0x0][0xb20] ;  /* 0x0002c800ffae7b82 */ /* 0x000f220000000800 */
[----:B------:R-:W3:Y:S01]  /*4c90*/  LDS R0, [UR49+0x1a0] ;  /* 0x0001a031ff007984 */ /* 0x000ee20008000800 */
[----:B------:R-:W-:Y:S01]  /*4ca0*/  VIADD R190, R172, UR49 ;  /* 0x00000031acbe7c36 */ /* 0x000fe20008000000 */
[----:B------:R-:W1:Y:S01]  /*4cb0*/  LDCU.64 UR52, c[0x0][0x348] ;  /* 0x00006900ff3477ac */ /* 0x000e620008000a00 */
[----:B------:R-:W-:-:S02]  /*4cc0*/  IMAD.MOV R175, RZ, RZ, -R189 ;  /* 0x000000ffffaf7224 */ /* 0x000fc400078e0abd */
[----:B------:R-:W-:Y:S01]  /*4cd0*/  VIADD R190, R190, 0x200 ;  /* 0x00000200bebe7836 */ /* 0x000fe20000000000 */
[----:B------:R-:W1:Y:S01]  /*4ce0*/  LDCU.64 UR38, c[0x0][0x888] ;  /* 0x00011100ff2677ac */ /* 0x000e620008000a00 */
[----:B------:R-:W1:Y:S01]  /*4cf0*/  LDC R73, c[0x0][0xb30] ;  /* 0x0002cc00ff497b82 */ /* 0x000e620000000800 */
[----:B------:R-:W1:Y:S01]  /*4d00*/  LDCU.64 UR44, c[0x0][0x890] ;  /* 0x00011200ff2c77ac */ /* 0x000e620008000a00 */
[----:B------:R-:W-:-:S06]  /*4d10*/  UIADD3 UR48, UPT, UPT, UR49, 0x200, URZ ;  /* 0x0000020031307890 */ /* 0x000fcc000fffe0ff */
[----:B------:R-:W1:Y:S08]  /*4d20*/  LDC.64 R168, c[0x0][0xb10] ;  /* 0x0002c400ffa87b82 */ /* 0x000e700000000a00 */
[----:B------:R-:W1:Y:S08]  /*4d30*/  LDC.64 R70, c[0x0][0xb18] ;  /* 0x0002c600ff467b82 */ /* 0x000e700000000a00 */
[----:B------:R-:W1:Y:S08]  /*4d40*/  LDC.64 R68, c[0x0][0xb28] ;  /* 0x0002ca00ff447b82 */ /* 0x000e700000000a00 */
[----:B------:R-:W1:Y:S01]  /*4d50*/  LDC.64 R166, c[0x0][0x8b0] ;  /* 0x00022c00ffa67b82 */ /* 0x000e620000000a00 */
[----:B---3--:R-:W-:-:S07]  /*4d60*/  IMAD.IADD R79, R0, 0x1, R79 ;  /* 0x00000001004f7824 */ /* 0x008fce00078e024f */
[----:B------:R-:W3:Y:S08]  /*4d70*/  LDC.64 R164, c[0x0][0x8a8] ;  /* 0x00022a00ffa47b82 */ /* 0x000ef00000000a00 */
[----:B--2-4-:R-:W1:Y:S02]  /*4d80*/  LDC R178, c[0x0][0x374] ;  /* 0x0000dd00ffb27b82 */ /* 0x014e640000000800 */
.L_x_114:
[C---:B------:R-:W-:Y:S02]  /*4d90*/  LEA R0, R195.reuse, UR49, 0x3 ;  /* 0x00000031c3007c11 */ /* 0x040fe4000f8e18ff */
[----:B------:R-:W-:Y:S02]  /*4da0*/  SHF.L.U32 R3, R182, 0x1f, RZ ;  /* 0x0000001fb6037819 */ /* 0x000fe400000006ff */
[----:B------:R-:W-:Y:S02]  /*4db0*/  LEA R16, R195, UR49, 0x4 ;  /* 0x00000031c3107c11 */ /* 0x000fe4000f8e20ff */
[----:B------:R-:W2:Y:S02]  /*4dc0*/  SYNCS.PHASECHK.TRANS64.TRYWAIT P0, [R0+URZ+0xf0], R3 ;  /* 0x0000f003000075a7 */ /* 0x000ea400080011ff */
[----:B-12---:R-:W-:Y:S05]  /*4dd0*/  @!P0 BRA `(.L_x_88) ;  /* 0x0000004400048947 */ /* 0x006fea0003800000 */
.L_x_166:
[----:B------:R-:W4:Y:S01]  /*4de0*/  LDC.64 R12, c[0x0][0xb10] ;  /* 0x0002c400ff0c7b82 */ /* 0x000f220000000a00 */
[----:B------:R-:W3:Y:S01]  /*4df0*/  LDS.128 R16, [R16+0x180] ;  /* 0x0001800010107984 */ /* 0x000ee20000000c00 */
[----:B-1----:R-:W-:Y:S01]  /*4e00*/  ISETP.NE.AND P1, PT, R73, 0x1, PT ;  /* 0x000000014900780c */ /* 0x002fe20003f25270 */
[----:B--2---:R-:W-:Y:S01]  /*4e10*/  VIADD R0, R0, 0x100 ;  /* 0x0000010000007836 */ /* 0x004fe20000000000 */
[----:B------:R-:W-:Y:S04]  /*4e20*/  ISETP.GE.AND P0, PT, R72, 0x1, PT ;  /* 0x000000014800780c */ /* 0x000fe80003f06270 */
[----:B------:R-:W1:Y:S01]  /*4e30*/  LDC.64 R10, c[0x0][0xb18] ;  /* 0x0002c600ff0a7b82 */ /* 0x000e620000000a00 */
[----:B------:R-:W-:Y:S01]  /*4e40*/  PRMT R0, RZ, 0x654, R0 ;  /* 0x00000654ff007816 */ /* 0x000fe20000000000 */
[----:B------:R-:W-:Y:S01]  /*4e50*/  @!PT LDS RZ, [RZ] ;  /* 0x00000000fffff984 */ /* 0x000fe20000000800 */
[----:B------:R-:W-:Y:S01]  /*4e60*/  @!PT LDS RZ, [RZ] ;  /* 0x00000000fffff984 */ /* 0x000fe20000000800 */
[----:B------:R-:W-:Y:S01]  /*4e70*/  @!PT LDS RZ, [RZ] ;  /* 0x00000000fffff984 */ /* 0x000fe20000000800 */
[----:B------:R-:W-:Y:S01]  /*4e80*/  @!PT LDS RZ, [RZ] ;  /* 0x00000000fffff984 */ /* 0x000fe20000000800 */
[----:B------:R2:W-:Y:S06]  /*4e90*/  MEMBAR.ALL.CTA ;  /* 0x0000000000007992 */ /* 0x0005ec0000008000 */
[----:B--2---:R-:W2:Y:S01]  /*4ea0*/  FENCE.VIEW.ASYNC.S ;  /* 0x00000000000073c6 */ /* 0x004ea20000000000 */
[----:B------:R-:W1:Y:S08]  /*4eb0*/  @!P1 LDC R14, c[0x0][0xb20] ;  /* 0x0002c800ff0e9b82 */ /* 0x000e700000000800 */
[----:B------:R-:W1:Y:S01]  /*4ec0*/  @!P1 LDC R9, c[0x0][0xb0c] ;  /* 0x0002c300ff099b82 */ /* 0x000e620000000800 */
[----:B--2---:R2:W-:Y:S01]  /*4ed0*/  SYNCS.ARRIVE.TRANS64.RED.A1T0 RZ, [R0+URZ], RZ ;  /* 0x000000ff00ff79a7 */ /* 0x0045e200081004ff */
[----:B---3--:R-:W-:Y:S04]  /*4ee0*/  LOP3.LUT P4, RZ, R18, 0x1, RZ, 0xc0, !PT ;  /* 0x0000000112ff7812 */ /* 0x008fe8000788c0ff */
[----:B------:R-:W-:Y:S09]  /*4ef0*/  P2R R194, PR, RZ, 0x10 ;  /* 0x00000010ffc27803 */ /* 0x000ff20000000000 */
[----:B------:R-:W-:Y:S02]  /*4f00*/  @P4 MOV R77, R16 ;  /* 0x00000010004d4202 */ /* 0x000fe40000000f00 */
[----:B------:R-:W-:Y:S01]  /*4f10*/  @P4 LOP3.LUT R75, R17, 0xffff, RZ, 0xc0, !PT ;  /* 0x0000ffff114b4812 */ /* 0x000fe200078ec0ff */
[----:B--2-4-:R-:W-:Y:S06]  /*4f20*/  @!P0 BRA `(.L_x_89) ;  /* 0x0000000000a48947 */ /* 0x014fec0003800000 */
[----:B------:R-:W-:Y:S01]  /*4f30*/  IMAD.HI.U32 R23, R178, R71, RZ ;  /* 0x00000047b2177227 */ /* 0x000fe200078e00ff */
[----:B------:R-:W-:Y:S02]  /*4f40*/  ISETP.NE.AND P0, PT, R70, 0x1, PT ;  /* 0x000000014600780c */ /* 0x000fe40003f05270 */
[----:B------:R-:W-:Y:S01]  /*4f50*/  ISETP.NE.AND P2, PT, R72, 0x1, PT ;  /* 0x000000014800780c */ /* 0x000fe20003f45270 */
[----:B------:R-:W-:Y:S01]  /*4f60*/  IMAD.HI.U32 R22, R177, R168, RZ ;  /* 0x000000a8b1167227 */ /* 0x000fe200078e00ff */
[----:B------:R-:W-:Y:S02]  /*4f70*/  SHF.R.U32.HI R23, RZ, R174, R23 ;  /* 0x000000aeff177219 */ /* 0x000fe40000011617 */
[----:B------:R-:W-:Y:S01]  /*4f80*/  ISETP.NE.AND P3, PT, R74, 0x1, PT ;  /* 0x000000014a00780c */ /* 0x000fe20003f65270 */
[----:B------:R-:W-:Y:S01]  /*4f90*/  IMAD.HI.U32 R26, R77, R168, RZ ;  /* 0x000000a84d1a7227 */ /* 0x000fe200078e00ff */
[----:B------:R-:W-:Y:S02]  /*4fa0*/  SHF.R.U32.HI R22, RZ, R169, R22 ;  /* 0x000000a9ff167219 */ /* 0x000fe40000011616 */
[----:B------:R-:W-:Y:S01]  /*4fb0*/  SEL R3, R178, R23, !P0 ;  /* 0x00000017b2037207 */ /* 0x000fe20004000000 */
[----:B------:R-:W-:Y:S01]  /*4fc0*/  IMAD.HI.U32 R23, R75, R71, RZ ;  /* 0x000000474b177227 */ /* 0x000fe200078e00ff */
[----:B------:R-:W-:Y:S02]  /*4fd0*/  SEL R7, R177, R22, !P3 ;  /* 0x00000016b1077207 */ /* 0x000fe40005800000 */
[----:B------:R-:W-:Y:S01]  /*4fe0*/  SHF.R.U32.HI R26, RZ, R169, R26 ;  /* 0x000000a9ff1a7219 */ /* 0x000fe2000001161a */
[-C--:B------:R-:W-:Y:S04]  /*4ff0*/  IMAD.HI.U32 R22, R3, R68.reuse, RZ ;  /* 0x0000004403167227 */ /* 0x080fe800078e00ff */
[----:B------:R-:W-:Y:S01]  /*5000*/  IMAD.HI.U32 R24, R7, R68, RZ ;  /* 0x0000004407187227 */ /* 0x000fe200078e00ff */
[-C--:B------:R-:W-:Y:S02]  /*5010*/  @P2 SHF.R.U32.HI R3, RZ, R69.reuse, R22 ;  /* 0x00000045ff032219 */ /* 0x080fe40000011616 */
[----:B------:R-:W-:Y:S02]  /*5020*/  SHF.R.U32.HI R22, RZ, R174, R23 ;  /* 0x000000aeff167219 */ /* 0x000fe40000011617 */
[----:B------:R-:W-:Y:S01]  /*5030*/  @P2 SHF.R.U32.HI R7, RZ, R69, R24 ;  /* 0x00000045ff072219 */ /* 0x000fe20000011618 */
[C---:B------:R-:W-:Y:S01]  /*5040*/  IMAD R2, R72.reuse, R3, RZ ;  /* 0x0000000348027224 */ /* 0x040fe200078e02ff */
[----:B------:R-:W-:Y:S02]  /*5050*/  SEL R5, R75, R22, !P0 ;  /* 0x000000164b057207 */ /* 0x000fe40004000000 */
[----:B------:R-:W-:Y:S01]  /*5060*/  SEL R3, R77, R26, !P3 ;  /* 0x0000001a4d037207 */ /* 0x000fe20005800000 */
[----:B------:R-:W-:Y:S01]  /*5070*/  IMAD R4, R72, R7, RZ ;  /* 0x0000000748047224 */ /* 0x000fe200078e02ff */
[C---:B------:R-:W-:Y:S01]  /*5080*/  ISETP.GE.AND P0, PT, R5.reuse, R2, PT ;  /* 0x000000020500720c */ /* 0x040fe20003f06270 */
[----:B------:R-:W-:Y:S03]  /*5090*/  IMAD.HI.U32 R6, R5, R68, RZ ;  /* 0x0000004405067227 */ /* 0x000fe600078e00ff */
[----:B------:R-:W-:Y:S01]  /*50a0*/  ISETP.GE.OR P0, PT, R3, R4, P0 ;  /* 0x000000040300720c */ /* 0x000fe20000706670 */
[----:B------:R-:W-:Y:S01]  /*50b0*/  IMAD.MOV R4, RZ, RZ, -R3 ;  /* 0x000000ffff047224 */ /* 0x000fe200078e0a03 */
[-C--:B------:R-:W-:Y:S03]  /*50c0*/  SHF.R.U32.HI R6, RZ, R69.reuse, R6 ;  /* 0x00000045ff067219 */ /* 0x080fe60000011606 */
[----:B------:R-:W-:Y:S01]  /*50d0*/  IMAD R77, R74, R4, R77 ;  /* 0x000000044a4d7224 */ /* 0x000fe200078e024d */
[----:B------:R-:W-:Y:S05]  /*50e0*/  SEL R15, R5, R6, !P2 ;  /* 0x00000006050f7207 */ /* 0x000fea0005000000 */
[----:B------:R-:W-:Y:S02]  /*50f0*/  IMAD.MOV R6, RZ, RZ, -R15 ;  /* 0x000000ffff067224 */ /* 0x000fe400078e0a0f */
[C---:B------:R-:W-:Y:S04]  /*5100*/  @!P0 IMAD.HI.U32 R2, R3.reuse, R68, RZ ;  /* 0x0000004403028227 */ /* 0x040fe800078e00ff */
[----:B------:R-:W-:Y:S01]  /*5110*/  IMAD R6, R72, R6, R5 ;  /* 0x0000000648067224 */ /* 0x000fe200078e0205 */
[----:B------:R-:W-:Y:S04]  /*5120*/  @!P0 SHF.R.U32.HI R2, RZ, R69, R2 ;  /* 0x00000045ff028219 */ /* 0x000fe80000011602 */
[----:B------:R-:W-:Y:S02]  /*5130*/  @!P0 SEL R0, R3, R2, !P2 ;  /* 0x0000000203008207 */ /* 0x000fe40005000000 */
[----:B------:R-:W-:Y:S02]  /*5140*/  IADD3 R2, PT, PT, -R5, RZ, RZ ;  /* 0x000000ff05027210 */ /* 0x000fe40007ffe1ff */
[----:B------:R-:W-:Y:S01]  /*5150*/  @!P0 IADD3 R8, PT, PT, R15, -R0, RZ ;  /* 0x800000000f088210 */ /* 0x000fe20007ffe0ff */
[----:B------:R-:W-:Y:S02]  /*5160*/  @!P0 IMAD R0, R7, R6, R0 ;  /* 0x0000000607008224 */ /* 0x000fe400078e0200 */
[----:B------:R-:W-:Y:S02]  /*5170*/  IMAD R75, R70, R2, R75 ;  /* 0x00000002464b7224 */ /* 0x000fe400078e024b */
[----:B------:R-:W-:Y:S02]  /*5180*/  @!P0 IMAD R5, R8, R72, R3 ;  /* 0x0000004808058224 */ /* 0x000fe400078e0203 */
[----:B------:R-:W-:Y:S04]  /*5190*/  @!P0 IMAD.MOV.U32 R3, RZ, RZ, R0 ;  /* 0x000000ffff038224 */ /* 0x000fe800078e0000 */
[----:B------:R-:W-:Y:S02]  /*51a0*/  IMAD R77, R3, R74, R77 ;  /* 0x0000004a034d7224 */ /* 0x000fe400078e024d */
[----:B------:R-:W-:Y:S07]  /*51b0*/  IMAD R75, R5, R70, R75 ;  /* 0x00000046054b7224 */ /* 0x000fee00078e024b */
.L_x_89:
[----:B-1----:R-:W-:Y:S01]  /*51c0*/  @!P1 ISETP.NE.AND P0, PT, R10, 0x1, PT ;  /* 0x000000010a00980c */ /* 0x002fe20003f05270 */
[----:B------:R-:W-:Y:S01]  /*51d0*/  @!P1 IMAD.HI.U32 R0, R77, R12, RZ ;  /* 0x0000000c4d009227 */ /* 0x000fe200078e00ff */
[----:B------:R-:W-:Y:S01]  /*51e0*/  @!P1 ISETP.NE.AND P2, PT, R9, 0x1, PT ;  /* 0x000000010900980c */ /* 0x000fe20003f45270 */
[----:B------:R-:W-:Y:S01]  /*51f0*/  ULOP3.LUT UP0, URZ, UR48, 0x1b0, URZ, 0xc0, !UPT ;  /* 0x000001b030ff7892 */ /* 0x000fe2000f80c0ff */
[----:B------:R-:W-:Y:S01]  /*5200*/  R2UR UR42, R21 ;  /* 0x00000000152a72ca */ /* 0x000fe200000e0000 */
[----:B------:R-:W-:Y:S01]  /*5210*/  @!P1 IMAD.HI.U32 R3, R75, R11, RZ ;  /* 0x0000000b4b039227 */ /* 0x000fe200078e00ff */
[----:B------:R-:W-:Y:S02]  /*5220*/  @!P1 SHF.R.U32.HI R0, RZ, R13, R0 ;  /* 0x0000000dff009219 */ /* 0x000fe40000011600 */
[----:B------:R-:W-:Y:S01]  /*5230*/  R2UR UR41, R20 ;  /* 0x00000000142972ca */ /* 0x000fe200000e0000 */
[----:B------:R-:W-:Y:S01]  /*5240*/  VIADD R195, R195, 0x1 ;  /* 0x00000001c3c37836 */ /* 0x000fe20000000000 */
[----:B------:R-:W-:Y:S02]  /*5250*/  @!P1 SHF.R.U32.HI R2, RZ, R14, R3 ;  /* 0x0000000eff029219 */ /* 0x000fe40000011603 */
[----:B------:R-:W-:Y:S02]  /*5260*/  @!P1 SEL R3, R77, R0, !P2 ;  /* 0x000000004d039207 */ /* 0x000fe40005000000 */
[----:B------:R-:W-:Y:S02]  /*5270*/  @!P1 SEL R2, R75, R2, !P0 ;  /* 0x000000024b029207 */ /* 0x000fe40004000000 */
[----:B------:R-:W-:Y:S01]  /*5280*/  @P4 SHF.R.U32.HI R179, RZ, 0x10, R17 ;  /* 0x00000010ffb34819 */ /* 0x000fe20000011611 */
[----:B------:R-:W-:Y:S02]  /*5290*/  USHF.L.U32 UR42, UR42, 0x7, URZ ;  /* 0x000000072a2a7899 */ /* 0x000fe400080006ff */
[----:B------:R-:W-:Y:S02]  /*52a0*/  @!P1 IMAD.IADD R0, R2, 0x1, -R3 ;  /* 0x0000000102009824 */ /* 0x000fe400078e0a03 */
[----:B------:R-:W-:Y:S01]  /*52b0*/  @!P1 IMAD.IADD R2, R3, 0x1, -R2 ;  /* 0x0000000103029824 */ /* 0x000fe200078e0a02 */
[----:B------:R-:W-:Y:S01]  /*52c0*/  USHF.L.U32 UR41, UR41, 0x7, URZ ;  /* 0x0000000729297899 */ /* 0x000fe200080006ff */
[----:B------:R-:W-:Y:S02]  /*52d0*/  @!P1 IMAD R77, R0, R9, R77 ;  /* 0x00000009004d9224 */ /* 0x000fe400078e024d */
[----:B------:R-:W-:Y:S01]  /*52e0*/  @!P1 IMAD R75, R2, R10, R75 ;  /* 0x0000000a024b9224 */ /* 0x000fe200078e024b */
[----:B------:R-:W-:Y:S08]  /*52f0*/  BRA.U !UP0, `(.L_x_90) ;  /* 0x0000000108407547 */ /* 0x000ff0000b800000 */
[----:B------:R-:W1:Y:S01]  /*5300*/  LDCU.64 UR8, c[0x4][0x80] ;  /* 0x01001000ff0877ac */ /* 0x000e620008000a00 */
[----:B------:R-:W-:Y:S01]  /*5310*/  MOV R3, 0x0 ;  /* 0x0000000000037802 */ /* 0x000fe20000000f00 */
[----:B------:R-:W-:Y:S02]  /*5320*/  HFMA2 R12, -RZ, RZ, 0, 5.9604644775390625e-08 ;  /* 0x00000001ff0c7431 */ /* 0x000fe400000001ff */
[----:B------:R-:W-:Y:S02]  /*5330*/  IMAD.MOV.U32 R8, RZ, RZ, 0x70 ;  /* 0x00000070ff087424 */ /* 0x000fe400078e00ff */
[----:B------:R-:W-:Y:S01]  /*5340*/  IMAD.MOV.U32 R13, RZ, RZ, RZ ;  /* 0x000000ffff0d7224 */ /* 0x000fe200078e00ff */
[----:B------:R-:W2:Y:S01]  /*5350*/  LDCU.64 UR6, c[0x4][0x88] ;  /* 0x01001100ff0677ac */ /* 0x000ea20008000a00 */
[----:B------:R-:W3:Y:S01]  /*5360*/  LDC.64 R2, c[0x4][R3] ;  /* 0x0100000003027b82 */ /* 0x000ee20000000a00 */
[----:B------:R-:W4:Y:S01]  /*5370*/  LDCU.64 UR4, c[0x4][0x8] ;  /* 0x01000100ff0477ac */ /* 0x000f220008000a00 */
[----:B-1----:R-:W-:Y:S01]  /*5380*/  MOV R5, UR9 ;  /* 0x0000000900057c02 */ /* 0x002fe20008000f00 */
[----:B------:R-:W-:Y:S01]  /*5390*/  IMAD.U32 R4, RZ, RZ, UR8 ;  /* 0x00000008ff047e24 */ /* 0x000fe2000f8e00ff */
[----:B--2---:R-:W-:Y:S01]  /*53a0*/  MOV R7, UR7 ;  /* 0x0000000700077c02 */ /* 0x004fe20008000f00 */
[----:B------:R-:W-:Y:S01]  /*53b0*/  IMAD.U32 R6, RZ, RZ, UR6 ;  /* 0x00000006ff067e24 */ /* 0x000fe2000f8e00ff */
[----:B----4-:R-:W-:Y:S01]  /*53c0*/  MOV R11, UR5 ;  /* 0x00000005000b7c02 */ /* 0x010fe20008000f00 */
[----:B------:R-:W-:Y:S02]  /*53d0*/  IMAD.U32 R10, RZ, RZ, UR4 ;  /* 0x00000004ff0a7e24 */ /* 0x000fe4000f8e00ff */
[----:B------:R-:W-:Y:S07]  /*53e0*/  LEPC R20, `(.L_x_90) ;  /* 0x000000001014794e */ /* 0x000fee0000000000 */
[----:B---3-5:R-:W-:Y:S05]  /*53f0*/  CALL.ABS.NOINC R2 ;  /* 0x0000000002007343 */ /* 0x028fea0003c00000 */
.L_x_90:
[----:B------:R-:W-:Y:S01]  /*5400*/  LOP3.LUT P0, RZ, R192, 0x1b0, RZ, 0xc0, !PT ;  /* 0x000001b0c0ff7812 */ /* 0x000fe2000780c0ff */
[----:B------:R-:W-:Y:S11]  /*5410*/  BSSY.RECONVERGENT B6, `(.L_x_91) ;  /* 0x0000013000067945 */ /* 0x000ff60003800200 */
[----:B------:R-:W-:Y:S01]  /*5420*/  @!UPT UIADD3 URZ, UPT, UPT, URZ, URZ, URZ ;  /* 0x000000fffffff290 */ /* 0x000fe2000fffe0ff */
[----:B------:R-:W-:Y:S05]  /*5430*/  @!P0 BRA `(.L_x_92) ;  /* 0x0000000000408947 */ /* 0x000fea0003800000 */
        /* <DEDUP_REMOVED lines=16> */
.L_x_92:
[----:B------:R-:W-:Y:S05]  /*5540*/  BSYNC.RECONVERGENT B6 ;  /* 0x0000000000067941 */ /* 0x000fea0003800200 */
.L_x_91:
[----:B------:R-:W-:Y:S01]  /*5550*/  ISETP.NE.U32.AND P4, PT, R166, RZ, PT ;  /* 0x000000ffa600720c */ /* 0x000fe20003f85070 */
[----:B------:R-:W-:Y:S01]  /*5560*/  UISETP.NE.AND UP2, UPT, UR50, URZ, UPT ;  /* 0x000000ff3200728c */ /* 0x000fe2000bf45270 */
[----:B------:R-:W-:Y:S01]  /*5570*/  ISETP.NE.U32.AND P2, PT, RZ, UR38, PT ;  /* 0x00000026ff007c0c */ /* 0x000fe2000bf45070 */
[----:B------:R-:W-:Y:S01]  /*5580*/  UISETP.NE.U32.AND UP1, UPT, UR44, URZ, UPT ;  /* 0x000000ff2c00728c */ /* 0x000fe2000bf25070 */
[----:B------:R-:W-:Y:S01]  /*5590*/  ISETP.NE.AND.EX P4, PT, R167, RZ, PT, P4 ;  /* 0x000000ffa700720c */ /* 0x000fe20003f85340 */
[----:B------:R-:W-:Y:S01]  /*55a0*/  UPLOP3.LUT UP0, UPT, UPT, UPT, UPT, 0x40, 0x4 ;  /* 0x000000000004789c */ /* 0x000fe20003f0e870 */
[----:B------:R-:W-:Y:S01]  /*55b0*/  ISETP.NE.AND.EX P2, PT, RZ, UR39, PT, P2 ;  /* 0x00000027ff007c0c */ /* 0x000fe2000bf45320 */
[----:B------:R-:W-:Y:S01]  /*55c0*/  UISETP.NE.AND.EX UP1, UPT, UR45, URZ, UPT, UP1 ;  /* 0x000000ff2d00728c */ /* 0x000fe2000bf25310 */
[----:B------:R-:W-:Y:S04]  /*55d0*/  PLOP3.LUT P1, PT, PT, PT, UP2, 0x80, 0x8 ;  /* 0x000000000008781c */ /* 0x000fe80003f2f028 */
[----:B------:R-:W-:Y:S06]  /*55e0*/  @UP2 UPLOP3.LUT UP0, UPT, UPT, UPT, UP1, 0x80, 0x8 ;  /* 0x000000000008289c */ /* 0x000fec0003f0f010 */
[----:B------:R-:W-:Y:S01]  /*55f0*/  PLOP3.LUT P0, PT, PT, PT, UP0, 0x80, 0x8 ;  /* 0x000000000008781c */ /* 0x000fe20003f0f008 */
[----:B------:R-:W-:Y:S01]  /*5600*/  @!UPT UIADD3 URZ, UPT, UPT, URZ, URZ, URZ ;  /* 0x000000fffffff290 */ /* 0x000fe2000fffe0ff */
[----:B------:R-:W-:Y:S11]  /*5610*/  BRA.U !UP1, `(.L_x_93) ;  /* 0x0000000109387547 */ /* 0x000ff6000b800000 */
[----:B------:R-:W-:Y:S01]  /*5620*/  UISETP.NE.U32.AND UP0, UPT, UR38, URZ, UPT ;  /* 0x000000ff2600728c */ /* 0x000fe2000bf05070 */
[----:B------:R-:W-:Y:S02]  /*5630*/  HFMA2 R0, -RZ, RZ, 0, 5.9604644775390625e-08 ;  /* 0x00000001ff007431 */ /* 0x000fe400000001ff */
[----:B------:R-:W-:Y:S01]  /*5640*/  IMAD.MOV.U32 R171, RZ, RZ, 0x1 ;  /* 0x00000001ffab7424 */ /* 0x000fe200078e00ff */
[----:B------:R-:W-:Y:S06]  /*5650*/  UISETP.NE.AND.EX UP0, UPT, UR39, URZ, UPT, UP0 ;  /* 0x000000ff2700728c */ /* 0x000fec000bf05300 */
[----:B------:R-:W-:Y:S05]  /*5660*/  PLOP3.LUT P3, PT, PT, PT, UP0, 0x80, 0x8 ;  /* 0x000000000008781c */ /* 0x000fea0003f6f008 */
[----:B------:R-:W1:Y:S01]  /*5670*/  @UP0 LDCU.64 UR6, c[0x0][0x888] ;  /* 0x00011100ff0607ac */ /* 0x000e620008000a00 */
[----:B------:R-:W-:Y:S07]  /*5680*/  @UP0 UIMAD UR4, UR36, UR44, URZ ;  /* 0x0000002c240402a4 */ /* 0x000fee000f8e02ff */
[----:B------:R-:W-:Y:S01]  /*5690*/  @!P3 PRMT R171, R0, 0x7610, R171 ;  /* 0x0000761000abb816 */ /* 0x000fe200000000ab */
[----:B-1----:R-:W-:Y:S03]  /*56a0*/  @UP0 UIMAD.WIDE UR6, UR4, 0x4, UR6 ;  /* 0x00000004040608a5 */ /* 0x002fe6000f8e0206 */
[----:B------:R-:W1:Y:S03]  /*56b0*/  @!UP0 LDCU UR4, c[0x0][0x880] ;  /* 0x00011000ff0487ac */ /* 0x000e660008000800 */
[----:B------:R-:W-:Y:S01]  /*56c0*/  IMAD.U32 R2, RZ, RZ, UR6 ;  /* 0x00000006ff027e24 */ /* 0x000fe2000f8e00ff */
[----:B------:R-:W-:Y:S05]  /*56d0*/  MOV R3, UR7 ;  /* 0x0000000700037c02 */ /* 0x000fea0008000f00 */
[----:B-----5:R2:W5:Y:S02]  /*56e0*/  @P3 LDG.E R81, desc[UR46][R2.64] ;  /* 0x0000002e02513981 */ /* 0x020564000c1e1900 */
[----:B-12---:R-:W-:Y:S02]  /*56f0*/  @!P3 IMAD.U32 R81, RZ, RZ, UR4 ;  /* 0x00000004ff51be24 */ /* 0x006fe4000f8e00ff */
.L_x_93:
[----:B------:R-:W-:Y:S05]  /*5700*/  @!P4 BRA `(.L_x_94) ;  /* 0x000000000020c947 */ /* 0x000fea0003800000 */
[----:B------:R-:W-:Y:S04]  /*5710*/  ISETP.NE.U32.AND P3, PT, R164, RZ, PT ;  /* 0x000000ffa400720c */ /* 0x000fe80003f65070 */
[----:B------:R-:W-:Y:S11]  /*5720*/  ISETP.NE.AND.EX P3, PT, R165, RZ, PT, P3 ;  /* 0x000000ffa500720c */ /* 0x000ff60003f65330 */
[----:B------:R-:W-:Y:S02]  /*5730*/  @!UPT UIADD3 URZ, UPT, UPT, URZ, URZ, URZ ;  /* 0x000000fffffff290 */ /* 0x000fe4000fffe0ff */
[----:B------:R-:W1:Y:S01]  /*5740*/  @P3 LDC.64 R2, c[0x0][0x8a8] ;  /* 0x00022a00ff023b82 */ /* 0x000e620000000a00 */
[----:B------:R-:W-:Y:S04]  /*5750*/  @P3 IMAD R0, R166, UR36, RZ ;  /* 0x00000024a6003c24 */ /* 0x000fe8000f8e02ff */
[----:B-1----:R-:W-:Y:S05]  /*5760*/  @P3 IMAD.WIDE R2, R0, 0x4, R2 ;  /* 0x0000000400023825 */ /* 0x002fea00078e0202 */
[----:B-----5:R1:W5:Y:S02]  /*5770*/  @P3 LDG.E R78, desc[UR46][R2.64] ;  /* 0x0000002e024e3981 */ /* 0x020364000c1e1900 */
[----:B-1----:R-:W2:Y:S02]  /*5780*/  @!P3 LDC R78, c[0x0][0x8a0] ;  /* 0x00022800ff4ebb82 */ /* 0x002ea40000000800 */
.L_x_94:
[----:B-----5:R-:W-:Y:S01]  /*5790*/  FSETP.NEU.AND P4, PT, R81, RZ, PT ;  /* 0x000000ff5100720b */ /* 0x020fe20003f8d000 */
[----:B------:R-:W-:Y:S01]  /*57a0*/  BSSY B1, `(.L_x_95) ;  /* 0x0000047000017945 */ /* 0x000fe20003800000 */
[----:B------:R-:W-:Y:S01]  /*57b0*/  SEL R5, RZ, 0xffffffff, P2 ;  /* 0xffffffffff057807 */ /* 0x000fe20001000000 */
[----:B------:R-:W-:Y:S01]  /*57c0*/  IMAD.MOV.U32 R208, RZ, RZ, 0x1 ;  /* 0x00000001ffd07424 */ /* 0x000fe200078e00ff */
[----:B------:R-:W-:Y:S01]  /*57d0*/  LOP3.LUT P3, RZ, R171, 0xff, RZ, 0xc0, !PT ;  /* 0x000000ffabff7812 */ /* 0x000fe2000786c0ff */
[C---:B------:R-:W-:Y:S01]  /*57e0*/  IMAD R80, R76.reuse, 0x80, R79 ;  /* 0x000000804c507824 */ /* 0x040fe200078e024f */
[----:B------:R-:W-:Y:S02]  /*57f0*/  @P1 SEL R0, RZ, 0xffffffff, P4 ;  /* 0xffffffffff001807 */ /* 0x000fe40002000000 */
[----:B------:R-:W-:Y:S02]  /*5800*/  CS2R R162, SRZ ;  /* 0x0000000000a27805 */ /* 0x000fe4000001ff00 */
[----:B------:R-:W-:Y:S02]  /*5810*/  LEA R3, R181, UR49, 0x3 ;  /* 0x00000031b5037c11 */ /* 0x000fe4000f8e18ff */
[----:B------:R-:W-:Y:S02]  /*5820*/  CS2R R160, SRZ ;  /* 0x0000000000a07805 */ /* 0x000fe4000001ff00 */
[----:B------:R-:W-:Y:S02]  /*5830*/  @P0 SEL R0, R5, R0, !P3 ;  /* 0x0000000005000207 */ /* 0x000fe40005800000 */
[----:B------:R-:W-:Y:S02]  /*5840*/  CS2R R158, SRZ ;  /* 0x00000000009e7805 */ /* 0x000fe4000001ff00 */
[----:B------:R-:W-:Y:S02]  /*5850*/  LEA R207, R76, UR49, 0x3 ;  /* 0x000000314ccf7c11 */ /* 0x000fe4000f8e18ff */
[----:B------:R-:W-:Y:S02]  /*5860*/  CS2R R156, SRZ ;  /* 0x00000000009c7805 */ /* 0x000fe4000001ff00 */
[----:B------:R-:W-:Y:S02]  /*5870*/  @P1 LOP3.LUT R0, R0, 0x1, RZ, 0xc0, !PT ;  /* 0x0000000100001812 */ /* 0x000fe400078ec0ff */
[----:B------:R-:W-:Y:S02]  /*5880*/  CS2R R154, SRZ ;  /* 0x00000000009a7805 */ /* 0x000fe4000001ff00 */
[----:B------:R-:W-:Y:S02]  /*5890*/  SHF.L.U32 R2, R183, 0x1f, RZ ;  /* 0x0000001fb7027819 */ /* 0x000fe400000006ff */
[----:B------:R-:W-:Y:S02]  /*58a0*/  CS2R R152, SRZ ;  /* 0x0000000000987805 */ /* 0x000fe4000001ff00 */
[----:B------:R-:W-:Y:S02]  /*58b0*/  ISETP.NE.U32.OR P6, PT, R0, 0x1, !P1 ;  /* 0x000000010000780c */ /* 0x000fe40004fc5470 */
[----:B------:R-:W-:Y:S02]  /*58c0*/  CS2R R150, SRZ ;  /* 0x0000000000967805 */ /* 0x000fe4000001ff00 */
[----:B------:R-:W-:Y:S02]  /*58d0*/  PLOP3.LUT P2, PT, PT, PT, UP1, 0x80, 0x8 ;  /* 0x000000000008781c */ /* 0x000fe40003f4f018 */
[----:B------:R-:W-:Y:S02]  /*58e0*/  CS2R R148, SRZ ;  /* 0x0000000000947805 */ /* 0x000fe4000001ff00 */
[----:B------:R-:W-:Y:S02]  /*58f0*/  SEL R0, RZ, 0xffffffff, P4 ;  /* 0xffffffffff007807 */ /* 0x000fe40002000000 */
[----:B------:R-:W-:Y:S03]  /*5900*/  P2R R184, PR, RZ, 0x40 ;  /* 0x00000040ffb87803 */ /* 0x000fe60000000000 */
[----:B------:R-:W-:Y:S04]  /*5910*/  @P6 SHF.L.U32 R4, R180, 0x1f, RZ ;  /* 0x0000001fb4046819 */ /* 0x000fe800000006ff */
[----:B------:R-:W-:Y:S01]  /*5920*/  @P2 SEL R0, R5, R0, !P3 ;  /* 0x0000000005002207 */ /* 0x000fe20005800000 */
[----:B------:R-:W1:Y:S03]  /*5930*/  @P6 SYNCS.PHASECHK.TRANS64.TRYWAIT P1, [R3+URZ+0xc0], R4 ;  /* 0x0000c004030065a7 */ /* 0x000e6600080211ff */
[----:B------:R-:W-:Y:S04]  /*5940*/  LOP3.LUT R0, R0, 0x1, RZ, 0xc0, !PT ;  /* 0x0000000100007812 */ /* 0x000fe800078ec0ff */
[----:B------:R-:W-:Y:S04]  /*5950*/  ISETP.NE.U32.AND P5, PT, R0, 0x1, PT ;  /* 0x000000010000780c */ /* 0x000fe80003fa5070 */
[----:B------:R-:W-:Y:S01]  /*5960*/  P2R R209, PR, RZ, 0x20 ;  /* 0x00000020ffd17803 */ /* 0x000fe20000000000 */
[----:B------:R3:W4:Y:S01]  /*5970*/  SYNCS.PHASECHK.TRANS64.TRYWAIT P0, [R207+URZ+0x110], R2 ;  /* 0x00011002cf0075a7 */ /* 0x00072200080011ff */
[----:B-1----:R-:W-:Y:S01]  /*5980*/  @P6 SEL R208, RZ, 0x1, !P1 ;  /* 0x00000001ffd06807 */ /* 0x002fe20004800000 */
[----:B---3--:R-:W-:Y:S06]  /*5990*/  @!P6 BRA `(.L_x_96) ;  /* 0x00000000009ce947 */ /* 0x008fec0003800000 */
[----:B------:R-:W-:Y:S01]  /*59a0*/  @P5 IMAD R6, R181, 0x2000, R190 ;  /* 0x00002000b5065824 */ /* 0x000fe200078e02be */
[----:B------:R-:W-:Y:S01]  /*59b0*/  ISETP.NE.AND P1, PT, R208, RZ, PT ;  /* 0x000000ffd000720c */ /* 0x000fe20003f25270 */
[----:B------:R-:W-:Y:S01]  /*59c0*/  BSSY B0, `(.L_x_97) ;  /* 0x0000010000007945 */ /* 0x000fe20003800000 */
[----:B------:R-:W-:Y:S01]  /*59d0*/  CS2R R150, SRZ ;  /* 0x0000000000967805 */ /* 0x000fe2000001ff00 */
[--C-:B------:R-:W-:Y:S01]  /*59e0*/  @P5 IMAD R7, R191, -0x10, R6.reuse ;  /* 0xfffffff0bf075824 */ /* 0x100fe200078e0206 */
[----:B------:R-:W-:Y:S01]  /*59f0*/  CS2R R148, SRZ ;  /* 0x0000000000947805 */ /* 0x000fe2000001ff00 */
[----:B------:R-:W-:Y:S01]  /*5a00*/  @P5 IMAD R5, R189, -0x10, R6 ;  /* 0xfffffff0bd055824 */ /* 0x000fe200078e0206 */
[----:B------:R-:W-:Y:S01]  /*5a10*/  CS2R R158, SRZ ;  /* 0x00000000009e7805 */ /* 0x000fe2000001ff00 */
[----:B------:R-:W-:Y:S01]  /*5a20*/  @P5 IMAD R4, R188, 0x10, R7 ;  /* 0x00000010bc045824 */ /* 0x000fe200078e0207 */
[----:B------:R-:W-:Y:S02]  /*5a30*/  CS2R R156, SRZ ;  /* 0x00000000009c7805 */ /* 0x000fe4000001ff00 */
[----:B------:R-:W-:Y:S02]  /*5a40*/  CS2R R154, SRZ ;  /* 0x00000000009a7805 */ /* 0x000fe4000001ff00 */
[----:B------:R-:W-:Y:S02]  /*5a50*/  CS2R R152, SRZ ;  /* 0x0000000000987805 */ /* 0x000fe4000001ff00 */
[----:B------:R-:W-:Y:S02]  /*5a60*/  CS2R R162, SRZ ;  /* 0x0000000000a27805 */ /* 0x000fe4000001ff00 */
[----:B------:R-:W-:Y:S01]  /*5a70*/  CS2R R160, SRZ ;  /* 0x0000000000a07805 */ /* 0x000fe2000001ff00 */
[----:B------:R-:W-:Y:S06]  /*5a80*/  @P1 BRA `(.L_x_98) ;  /* 0x00000000000c1947 */ /* 0x000fec0003800000 */
[----:B------:R-:W-:Y:S04]  /*5a90*/  SHF.L.U32 R0, R180, 0x1f, RZ ;  /* 0x0000001fb4007819 */ /* 0x000fe800000006ff */
[----:B------:R-:W1:Y:S02]  /*5aa0*/  SYNCS.PHASECHK.TRANS64.TRYWAIT P1, [R3+URZ+0xc0], R0 ;  /* 0x0000c000030075a7 */ /* 0x000e6400080211ff */
[----:B-1----:R-:W-:Y:S05]  /*5ab0*/  @!P1 BRA `(.L_x_99) ;  /* 0x0000003400e09947 */ /* 0x002fea0003800000 */
.L_x_98:
[----:B------:R-:W-:Y:S05]  /*5ac0*/  BSYNC B0 ;  /* 0x0000000000007941 */ /* 0x000fea0003800000 */
.L_x_97:
[----:B------:R-:W-:Y:S01]  /*5ad0*/  ISETP.NE.AND P1, PT, R209, RZ, PT ;  /* 0x000000ffd100720c */ /* 0x000fe20003f25270 */
[----:B-1----:R-:W-:Y:S02]  /*5ae0*/  VIADD R3, R3, 0xd0 ;  /* 0x000000d003037836 */ /* 0x002fe40000000000 */
[----:B------:R-:W-:Y:S02]  /*5af0*/  IMAD.U32 R0, RZ, RZ, UR37 ;  /* 0x00000025ff007e24 */ /* 0x000fe4000f8e00ff */
[----:B------:R-:W-:Y:S03]  /*5b00*/  VIADD R181, R181, 0x1 ;  /* 0x00000001b5b57836 */ /* 0x000fe60000000000 */
[----:B------:R-:W-:Y:S05]  /*5b10*/  PRMT R0, R0, 0x654, R3 ;  /* 0x0000065400007816 */ /* 0x000fea0000000003 */
[----:B------:R1:W3:Y:S04]  /*5b20*/  @P1 LDS.128 R148, [R6] ;  /* 0x0000000006941984 */ /* 0x0002e80000000c00 */
[----:B------:R1:W1:Y:S04]  /*5b30*/  @P1 LDS.128 R156, [R5+0x20] ;  /* 0x00002000059c1984 */ /* 0x0002680000000c00 */
[----:B------:R1:W1:Y:S04]  /*5b40*/  @P1 LDS.128 R152, [R7+0x10] ;  /* 0x0000100007981984 */ /* 0x0002680000000c00 */
[----:B------:R1:W1:Y:S01]  /*5b50*/  @P1 LDS.128 R160, [R4+0x10] ;  /* 0x0000100004a01984 */ /* 0x0002620000000c00 */
[C---:B------:R-:W-:Y:S01]  /*5b60*/  ISETP.NE.AND P1, PT, R181.reuse, 0x2, PT ;  /* 0x00000002b500780c */ /* 0x040fe20003f25270 */
[----:B------:R-:W-:Y:S01]  /*5b70*/  @!PT LDS RZ, [RZ] ;  /* 0x00000000fffff984 */ /* 0x000fe20000000800 */
[----:B------:R-:W-:Y:S01]  /*5b80*/  @!PT LDS RZ, [RZ] ;  /* 0x00000000fffff984 */ /* 0x000fe20000000800 */
[----:B------:R-:W-:Y:S01]  /*5b90*/  @!PT LDS RZ, [RZ] ;  /* 0x00000000fffff984 */ /* 0x000fe20000000800 */
[----:B------:R-:W-:Y:S01]  /*5ba0*/  @!PT LDS RZ, [RZ] ;  /* 0x00000000fffff984 */ /* 0x000fe20000000800 */
[----:B------:R5:W-:Y:S06]  /*5bb0*/  MEMBAR.ALL.CTA ;  /* 0x0000000000007992 */ /* 0x000bec0000008000 */
[----:B-----5:R-:W5:Y:S01]  /*5bc0*/  FENCE.VIEW.ASYNC.S ;  /* 0x00000000000073c6 */ /* 0x020f620000000000 */
[----:B------:R-:W-:Y:S02]  /*5bd0*/  SEL R3, RZ, 0x1, P1 ;  /* 0x00000001ff037807 */ /* 0x000fe40000800000 */
[----:B------:R-:W-:Y:S02]  /*5be0*/  SEL R181, R181, RZ, P1 ;  /* 0x000000ffb5b57207 */ /* 0x000fe40000800000 */
[----:B------:R-:W-:Y:S01]  /*5bf0*/  LOP3.LUT R180, R180, R3, RZ, 0x3c, !PT ;  /* 0x00000003b4b47212 */ /* 0x000fe200078e3cff */
[----:B-----5:R1:W-:Y:S06]  /*5c00*/  SYNCS.ARRIVE.TRANS64.RED.A1T0 RZ, [R0+URZ], RZ ;  /* 0x000000ff00ff79a7 */ /* 0x0203ec00081004ff */
.L_x_96:
[----:B------:R-:W-:Y:S05]  /*5c10*/  BSYNC B1 ;  /* 0x0000000000017941 */ /* 0x000fea0003800000 */
.L_x_95:
[----:B-1----:R-:W-:Y:S04]  /*5c20*/  SHF.R.U32.HI R0, RZ, 0x15, R80 ;  /* 0x00000015ff007819 */ /* 0x002fe80000011650 */
[----:B------:R-:W-:Y:S01]  /*5c30*/  LOP3.LUT P1, RZ, R0, 0x3, R173, 0x48, !PT ;  /* 0x0000000300ff7812 */ /* 0x000fe200078248ad */
[----:B------:R-:W-:Y:S01]  /*5c40*/  @!UPT UIADD3 URZ, UPT, UPT, URZ, URZ, URZ ;  /* 0x000000fffffff290 */ /* 0x000fe2000fffe0ff */
[----:B----4-:R-:W-:Y:S11]  /*5c50*/  @P0 BRA `(.L_x_100) ;  /* 0x0000000000080947 */ /* 0x010ff60003800000 */
[----:B------:R-:W1:Y:S02]  /*5c60*/  SYNCS.PHASECHK.TRANS64.TRYWAIT P0, [R207+URZ+0x110], R2 ;  /* 0x00011002cf0075a7 */ /* 0x000e6400080011ff */
[----:B-1----:R-:W-:Y:S05]  /*5c70*/  @!P0 BRA `(.L_x_101) ;  /* 0x0000003400848947 */ /* 0x002fea0003800000 */
.L_x_100:
[----:B------:R-:W-:Y:S04]  /*5c80*/  BSSY.RECONVERGENT B6, `(.L_x_102) ;  /* 0x0000012000067945 */ /* 0x000fe80003800200 */
[----:B------:R-:W-:Y:S05]  /*5c90*/  @!P1 BRA `(.L_x_103) ;  /* 0x0000000000409947 */ /* 0x000fea0003800000 */
[----:B------:R-:W4:Y:S01]  /*5ca0*/  LDCU.64 UR8, c[0x4][0x70] ;  /* 0x01000e00ff0877ac */ /* 0x000f220008000a00 */
[----:B------:R-:W-:Y:S01]  /*5cb0*/  MOV R3, 0x0 ;  /* 0x0000000000037802 */ /* 0x000fe20000000f00 */
[----:B------:R-:W-:Y:S02]  /*5cc0*/  HFMA2 R12, -RZ, RZ, 0, 5.9604644775390625e-08 ;  /* 0x00000001ff0c7431 */ /* 0x000fe400000001ff */
[----:B------:R-:W-:Y:S02]  /*5cd0*/  IMAD.MOV.U32 R8, RZ, RZ, 0x192 ;  /* 0x00000192ff087424 */ /* 0x000fe400078e00ff */
[----:B------:R-:W-:Y:S01]  /*5ce0*/  IMAD.MOV.U32 R13, RZ, RZ, RZ ;  /* 0x000000ffff0d7224 */ /* 0x000fe200078e00ff */
[----:B------:R-:W5:Y:S01]  /*5cf0*/  LDCU.64 UR6, c[0x4][0x78] ;  /* 0x01000f00ff0677ac */ /* 0x000f620008000a00 */
[----:B-1----:R-:W1:Y:S01]  /*5d00*/  LDC.64 R2, c[0x4][R3] ;  /* 0x0100000003027b82 */ /* 0x002e620000000a00 */
[----:B------:R-:W2:Y:S01]  /*5d10*/  LDCU.64 UR4, c[0x4][0x10] ;  /* 0x01000200ff0477ac */ /* 0x000ea20008000a00 */
[----:B----4-:R-:W-:Y:S01]  /*5d20*/  MOV R5, UR9 ;  /* 0x0000000900057c02 */ /* 0x010fe20008000f00 */
[----:B------:R-:W-:Y:S01]  /*5d30*/  IMAD.U32 R4, RZ, RZ, UR8 ;  /* 0x00000008ff047e24 */ /* 0x000fe2000f8e00ff */
[----:B-----5:R-:W-:Y:S01]  /*5d40*/  MOV R7, UR7 ;  /* 0x0000000700077c02 */ /* 0x020fe20008000f00 */
[----:B------:R-:W-:Y:S01]  /*5d50*/  IMAD.U32 R6, RZ, RZ, UR6 ;  /* 0x00000006ff067e24 */ /* 0x000fe2000f8e00ff */
[----:B--2---:R-:W-:Y:S01]  /*5d60*/  MOV R11, UR5 ;  /* 0x00000005000b7c02 */ /* 0x004fe20008000f00 */
[----:B------:R-:W-:Y:S02]  /*5d70*/  IMAD.U32 R10, RZ, RZ, UR4 ;  /* 0x00000004ff0a7e24 */ /* 0x000fe4000f8e00ff */
[----:B------:R-:W-:Y:S07]  /*5d80*/  LEPC R20, `(.L_x_103) ;  /* 0x000000001014794e */ /* 0x000fee0000000000 */
[----:B-1-3--:R-:W-:Y:S05]  /*5d90*/  CALL.ABS.NOINC R2 ;  /* 0x0000000002007343 */ /* 0x00afea0003c00000 */
.L_x_103:
[----:B------:R-:W-:Y:S05]  /*5da0*/  BSYNC.RECONVERGENT B6 ;  /* 0x0000000000067941 */ /* 0x000fea0003800200 */
.L_x_102:
[-C--:B---3--:R-:W-:Y:S01]  /*5db0*/  F2FP.F16.E4M3.UNPACK_B R83, R148.reuse ;  /* 0x00000094ff53723e */ /* 0x088fe200020006ff */
[----:B------:R-:W-:Y:S05]  /*5dc0*/  WARPSYNC.ALL ;  /* 0x0000000000007948 */ /* 0x000fea0003800000 */
[----:B------:R-:W-:Y:S01]  /*5dd0*/  R2UR UR4, R80 ;  /* 0x00000000500472ca */ /* 0x000fe200000e0000 */
[--C-:B------:R-:W-:Y:S01]  /*5de0*/  HADD2.F32 R82, -RZ, R83.reuse.H0_H0 ;  /* 0x20000053ff527230 */ /* 0x100fe20000004100 */
[----:B------:R-:W-:Y:S01]  /*5df0*/  F2FP.F16.E4M3.UNPACK_B R85, R148.H1 ;  /* 0x00000094ff55723e */ /* 0x000fe200030006ff */
[----:B------:R-:W-:Y:S01]  /*5e00*/  HADD2.F32 R83, -RZ, R83.H1_H1 ;  /* 0x30000053ff537230 */ /* 0x000fe20000004100 */
[-C--:B------:R-:W-:Y:S01]  /*5e10*/  F2FP.F16.E4M3.UNPACK_B R87, R149.reuse ;  /* 0x00000095ff57723e */ /* 0x080fe200020006ff */
[----:B------:R-:W-:Y:S01]  /*5e20*/  BSSY.RECONVERGENT B0, `(.L_x_104) ;  /* 0x000011d000007945 */ /* 0x000fe20003800200 */
[----:B------:R-:W-:Y:S01]  /*5e30*/  F2FP.F16.E4M3.UNPACK_B R89, R149.H1 ;  /* 0x00000095ff59723e */ /* 0x000fe200030006ff */
[----:B------:R-:W-:Y:S01]  /*5e40*/  HADD2.F32 R84, -RZ, R85.H0_H0 ;  /* 0x20000055ff547230 */ /* 0x000fe20000004100 */
[-C--:B------:R-:W-:Y:S01]  /*5e50*/  F2FP.F16.E4M3.UNPACK_B R91, R150.reuse ;  /* 0x00000096ff5b723e */ /* 0x080fe200020006ff */
[----:B------:R-:W-:Y:S01]  /*5e60*/  HADD2.F32 R88, -RZ, R87.H1_H1 ;  /* 0x30000057ff587230 */ /* 0x000fe20000004100 */
[----:B------:R-:W-:Y:S01]  /*5e70*/  F2FP.F16.E4M3.UNPACK_B R93, R150.H1 ;  /* 0x00000096ff5d723e */ /* 0x000fe200030006ff */
[----:B------:R-:W-:Y:S01]  /*5e80*/  HADD2.F32 R86, -RZ, R85.H1_H1 ;  /* 0x30000055ff567230 */ /* 0x000fe20000004100 */
[-C--:B------:R-:W-:Y:S01]  /*5e90*/  F2FP.F16.E4M3.UNPACK_B R95, R151.reuse ;  /* 0x00000097ff5f723e */ /* 0x080fe200020006ff */
[----:B------:R-:W2:Y:S01]  /*5ea0*/  LDTM.x64 R4, tmem[UR4] ;  /* 0x00000004000479ee */ /* 0x000ea20008340000 */
[----:B------:R-:W-:Y:S01]  /*5eb0*/  F2FP.F16.E4M3.UNPACK_B R97, R151.H1 ;  /* 0x00000097ff61723e */ /* 0x000fe200030006ff */
[----:B------:R-:W-:Y:S01]  /*5ec0*/  HADD2.F32 R85, -RZ, R87.H0_H0 ;  /* 0x20000057ff557230 */ /* 0x000fe20000004100 */
[-C--:B------:R-:W-:Y:S01]  /*5ed0*/  F2FP.F16.E4M3.UNPACK_B R99, R152.reuse ;  /* 0x00000098ff63723e */ /* 0x080fe200020006ff */
[----:B------:R-:W-:Y:S01]  /*5ee0*/  HADD2.F32 R87, -RZ, R89.H0_H0 ;  /* 0x20000059ff577230 */ /* 0x000fe20000004100 */
[----:B------:R-:W-:Y:S01]  /*5ef0*/  F2FP.F16.E4M3.UNPACK_B R101, R152.H1 ;  /* 0x00000098ff65723e */ /* 0x000fe200030006ff */
[----:B------:R-:W-:Y:S01]  /*5f00*/  HADD2.F32 R92, -RZ, R91.H1_H1 ;  /* 0x3000005bff5c7230 */ /* 0x000fe20000004100 */
[----:B------:R-:W-:Y:S01]  /*5f10*/  ISETP.NE.AND P6, PT, R184, RZ, PT ;  /* 0x000000ffb800720c */ /* 0x000fe20003fc5270 */
[----:B------:R-:W-:Y:S01]  /*5f20*/  HADD2.F32 R96, -RZ, R95.H1_H1 ;  /* 0x3000005fff607230 */ /* 0x000fe20000004100 */
[----:B------:R-:W-:Y:S01]  /*5f30*/  SHF.L.U32 R211, R176, 0x4, RZ ;  /* 0x00000004b0d37819 */ /* 0x000fe200000006ff */
[----:B------:R-:W-:Y:S01]  /*5f40*/  HADD2.F32 R100, -RZ, R99.H1_H1 ;  /* 0x30000063ff647230 */ /* 0x000fe20000004100 */
[----:B------:R-:W-:Y:S01]  /*5f50*/  SHF.L.U32 R219, R175, 0x4, RZ ;  /* 0x00000004afdb7819 */ /* 0x000fe200000006ff */
[----:B------:R-:W-:Y:S01]  /*5f60*/  HADD2.F32 R90, -RZ, R89.H1_H1 ;  /* 0x30000059ff5a7230 */ /* 0x000fe20000004100 */
[C---:B------:R-:W-:Y:S01]  /*5f70*/  IADD3 R204, PT, PT, R190.reuse, R211, RZ ;  /* 0x000000d3becc7210 */ /* 0x040fe20007ffe0ff */
[----:B------:R-:W-:Y:S01]  /*5f80*/  HADD2.F32 R89, -RZ, R91.H0_H0 ;  /* 0x2000005bff597230 */ /* 0x000fe20000004100 */
[----:B------:R-:W-:Y:S01]  /*5f90*/  IADD3 R206, PT, PT, R190, R219, RZ ;  /* 0x000000dbbece7210 */ /* 0x000fe20007ffe0ff */
[--C-:B------:R-:W-:Y:S01]  /*5fa0*/  HADD2.F32 R91, -RZ, R93.reuse.H0_H0 ;  /* 0x2000005dff5b7230 */ /* 0x100fe20000004100 */
[----:B------:R-:W-:Y:S01]  /*5fb0*/  SHF.L.U32 R217, R188, 0x4, RZ ;  /* 0x00000004bcd97819 */ /* 0x000fe200000006ff */
[----:B------:R-:W-:Y:S01]  /*5fc0*/  HADD2.F32 R94, -RZ, R93.H1_H1 ;  /* 0x3000005dff5e7230 */ /* 0x000fe20000004100 */
[-C--:B------:R-:W-:Y:S01]  /*5fd0*/  F2FP.F16.E4M3.UNPACK_B R103, R153.reuse ;  /* 0x00000099ff67723e */ /* 0x080fe200020006ff */
[----:B------:R-:W-:Y:S01]  /*5fe0*/  HADD2.F32 R93, -RZ, R95.H0_H0 ;  /* 0x2000005fff5d7230 */ /* 0x000fe20000004100 */
[----:B------:R-:W-:Y:S01]  /*5ff0*/  IADD3 R205, PT, PT, R217, R204, RZ ;  /* 0x000000ccd9cd7210 */ /* 0x000fe20007ffe0ff */
[----:B------:R-:W-:Y:S01]  /*6000*/  HADD2.F32 R95, -RZ, R97.H0_H0 ;  /* 0x20000061ff5f7230 */ /* 0x000fe20000004100 */
[----:B------:R-:W-:Y:S01]  /*6010*/  F2FP.F16.E4M3.UNPACK_B R105, R153.H1 ;  /* 0x00000099ff69723e */ /* 0x000fe200030006ff */
[C---:B--2---:R-:W-:Y:S01]  /*6020*/  FMUL R0, R78.reuse, R4 ;  /* 0x000000044e007220 */ /* 0x044fe20000400000 */
[C---:B-1----:R-:W-:Y:S01]  /*6030*/  FMUL R2, R78.reuse, R5 ;  /* 0x000000054e027220 */ /* 0x042fe20000400000 */
[C---:B------:R-:W-:Y:S01]  /*6040*/  FMUL R4, R78.reuse, R8 ;  /* 0x000000084e047220 */ /* 0x040fe20000400000 */
[C---:B------:R-:W-:Y:S01]  /*6050*/  FMUL R5, R78.reuse, R9 ;  /* 0x000000094e057220 */ /* 0x040fe20000400000 */
[C---:B------:R-:W-:Y:S01]  /*6060*/  FFMA R0, R81.reuse, R82, R0 ;  /* 0x0000005251007223 */ /* 0x040fe20000000000 */
[C---:B------:R-:W-:Y:S01]  /*6070*/  FFMA R2, R81.reuse, R83, R2 ;  /* 0x0000005351027223 */ /* 0x040fe20000000002 */
[C---:B------:R-:W-:Y:S01]  /*6080*/  FMUL R8, R78.reuse, R12 ;  /* 0x0000000c4e087220 */ /* 0x040fe20000400000 */
[C---:B------:R-:W-:Y:S01]  /*6090*/  FMUL R9, R78.reuse, R13 ;  /* 0x0000000d4e097220 */ /* 0x040fe20000400000 */
[C---:B------:R-:W-:Y:S01]  /*60a0*/  FMUL R12, R78.reuse, R16 ;  /* 0x000000104e0c7220 */ /* 0x040fe20000400000 */
[C---:B------:R-:W-:Y:S01]  /*60b0*/  FMUL R13, R78.reuse, R17 ;  /* 0x000000114e0d7220 */ /* 0x040fe20000400000 */
[C---:B------:R-:W-:Y:S01]  /*60c0*/  FMUL R16, R78.reuse, R20 ;  /* 0x000000144e107220 */ /* 0x040fe20000400000 */
[C---:B------:R-:W-:Y:S01]  /*60d0*/  FMUL R17, R78.reuse, R21 ;  /* 0x000000154e117220 */ /* 0x040fe20000400000 */
[----:B------:R-:W-:Y:S02]  /*60e0*/  HADD2.F32 R104, -RZ, R103.H1_H1 ;  /* 0x30000067ff687230 */ /* 0x000fe40000004100 */
[C---:B------:R-:W-:Y:S01]  /*60f0*/  FMUL R20, R78.reuse, R24 ;  /* 0x000000184e147220 */ /* 0x040fe20000400000 */
[C---:B------:R-:W-:Y:S01]  /*6100*/  FMUL R21, R78.reuse, R25 ;  /* 0x000000194e157220 */ /* 0x040fe20000400000 */
[C---:B------:R-:W-:Y:S01]  /*6110*/  FMUL R24, R78.reuse, R28 ;  /* 0x0000001c4e187220 */ /* 0x040fe20000400000 */
[C---:B------:R-:W-:Y:S01]  /*6120*/  FMUL R25, R78.reuse, R29 ;  /* 0x0000001d4e197220 */ /* 0x040fe20000400000 */
[C---:B------:R-:W-:Y:S01]  /*6130*/  FMUL R28, R78.reuse, R32 ;  /* 0x000000204e1c7220 */ /* 0x040fe20000400000 */
[C---:B------:R-:W-:Y:S01]  /*6140*/  FMUL R29, R78.reuse, R33 ;  /* 0x000000214e1d7220 */ /* 0x040fe20000400000 */
[C---:B------:R-:W-:Y:S01]  /*6150*/  FMUL R32, R78.reuse, R36 ;  /* 0x000000244e207220 */ /* 0x040fe20000400000 */
[----:B------:R-:W-:Y:S01]  /*6160*/  F2FP.F16.E4M3.UNPACK_B R107, R154 ;  /* 0x0000009aff6b723e */ /* 0x000fe200020006ff */
[C---:B------:R-:W-:Y:S01]  /*6170*/  FMUL R33, R78.reuse, R37 ;  /* 0x000000254e217220 */ /* 0x040fe20000400000 */
[C---:B------:R-:W-:Y:S01]  /*6180*/  FMUL R36, R78.reuse, R40 ;  /* 0x000000284e247220 */ /* 0x040fe20000400000 */
[----:B------:R-:W-:Y:S01]  /*6190*/  F2FP.F16.E4M3.UNPACK_B R109, R154.H1 ;  /* 0x0000009aff6d723e */ /* 0x000fe200030006ff */
[C---:B------:R-:W-:Y:S01]  /*61a0*/  FMUL R37, R78.reuse, R41 ;  /* 0x000000294e257220 */ /* 0x040fe20000400000 */
[----:B------:R-:W-:Y:S02]  /*61b0*/  HADD2.F32 R108, -RZ, R107.H1_H1 ;  /* 0x3000006bff6c7230 */ /* 0x000fe40000004100 */
        /* <DEDUP_REMOVED lines=26> */
[C---:B------:R-:W-:Y:S01]  /*6360*/  FFMA R3, R81.reuse, R84, R3 ;  /* 0x0000005451037223 */ /* 0x040fe20000000003 */
[C---:B------:R-:W-:Y:S01]  /*6370*/  FFMA R7, R81.reuse, R86, R7 ;  /* 0x0000005651077223 */ /* 0x040fe20000000007 */
[----:B------:R-:W-:Y:S01]  /*6380*/  F2FP.F16.E4M3.UNPACK_B R127, R159 ;  /* 0x0000009fff7f723e */ /* 0x000fe200020006ff */
[C---:B------:R-:W-:Y:S01]  /*6390*/  FFMA R4, R81.reuse, R85, R4 ;  /* 0x0000005551047223 */ /* 0x040fe20000000004 */
[C---:B------:R-:W-:Y:S01]  /*63a0*/  FFMA R5, R81.reuse, R88, R5 ;  /* 0x0000005851057223 */ /* 0x040fe20000000005 */
[----:B------:R-:W-:Y:S01]  /*63b0*/  F2FP.F16.E4M3.UNPACK_B R129, R159.H1 ;  /* 0x0000009fff81723e */ /* 0x000fe200030006ff */
[----:B------:R-:W-:Y:S01]  /*63c0*/  FFMA R6, R81, R87, R6 ;  /* 0x0000005751067223 */ /* 0x000fe20000000006 */
[----:B------:R-:W-:Y:S01]  /*63d0*/  F2FP.SATFINITE.E4M3.F32.PACK_AB_MERGE_C R185, R7, R3, RZ ;  /* 0x0000000307b9723e */ /* 0x000fe200048070ff */
[----:B------:R-:W-:Y:S02]  /*63e0*/  HADD2.F32 R124, -RZ, R123.H1_H1 ;  /* 0x3000007bff7c7230 */ /* 0x000fe40000004100 */
[----:B------:R-:W-:Y:S01]  /*63f0*/  FMUL R11, R78, R11 ;  /* 0x0000000b4e0b7220 */ /* 0x000fe20000400000 */
[----:B------:R-:W-:Y:S01]  /*6400*/  HADD2.F32 R128, -RZ, R127.H1_H1 ;  /* 0x3000007fff807230 */ /* 0x000fe20000004100 */
[----:B------:R-:W-:Y:S01]  /*6410*/  F2FP.SATFINITE.E4M3.F32.PACK_AB_MERGE_C R184, R2, R0, R185 ;  /* 0x0000000002b8723e */ /* 0x000fe200048070b9 */
[C---:B------:R-:W-:Y:S01]  /*6420*/  FMUL R10, R78.reuse, R14 ;  /* 0x0000000e4e0a7220 */ /* 0x040fe20000400000 */
[C---:B------:R-:W-:Y:S01]  /*6430*/  FFMA R11, R81.reuse, R90, R11 ;  /* 0x0000005a510b7223 */ /* 0x040fe2000000000b */
[C---:B------:R-:W-:Y:S01]  /*6440*/  FFMA R8, R81.reuse, R89, R8 ;  /* 0x0000005951087223 */ /* 0x040fe20000000008 */
[----:B------:R-:W-:Y:S01]  /*6450*/  FFMA R9, R81, R92, R9 ;  /* 0x0000005c51097223 */ /* 0x000fe20000000009 */
[----:B------:R-:W-:Y:S01]  /*6460*/  F2FP.F16.E4M3.UNPACK_B R131, R160 ;  /* 0x000000a0ff83723e */ /* 0x000fe200020006ff */
[----:B------:R-:W-:Y:S01]  /*6470*/  HADD2.F32 R98, -RZ, R97.H1_H1 ;  /* 0x30000061ff627230 */ /* 0x000fe20000004100 */
[----:B------:R-:W-:Y:S01]  /*6480*/  F2FP.SATFINITE.E4M3.F32.PACK_AB_MERGE_C R186, R11, R6, RZ ;  /* 0x000000060bba723e */ /* 0x000fe200048070ff */
[----:B------:R-:W-:Y:S01]  /*6490*/  FFMA R10, R81, R91, R10 ;  /* 0x0000005b510a7223 */ /* 0x000fe2000000000a */
[----:B------:R-:W-:Y:S02]  /*64a0*/  HADD2.F32 R97, -RZ, R99.H0_H0 ;  /* 0x20000063ff617230 */ /* 0x000fe40000004100 */
[C---:B------:R-:W-:Y:S01]  /*64b0*/  FMUL R15, R78.reuse, R15 ;  /* 0x0000000f4e0f7220 */ /* 0x040fe20000400000 */
[----:B------:R-:W-:Y:S01]  /*64c0*/  F2FP.SATFINITE.E4M3.F32.PACK_AB_MERGE_C R185, R5, R4, R186 ;  /* 0x0000000405b9723e */ /* 0x000fe200048070ba */
[----:B------:R-:W-:Y:S02]  /*64d0*/  HADD2.F32 R132, -RZ, R131.H1_H1 ;  /* 0x30000083ff847230 */ /* 0x000fe40000004100 */
[C---:B------:R-:W-:Y:S01]  /*64e0*/  FMUL R14, R78.reuse, R18 ;  /* 0x000000124e0e7220 */ /* 0x040fe20000400000 */
[C---:B------:R-:W-:Y:S01]  /*64f0*/  FFMA R15, R81.reuse, R94, R15 ;  /* 0x0000005e510f7223 */ /* 0x040fe2000000000f */
[C---:B------:R-:W-:Y:S01]  /*6500*/  FFMA R12, R81.reuse, R93, R12 ;  /* 0x0000005d510c7223 */ /* 0x040fe2000000000c */
[----:B------:R-:W-:Y:S01]  /*6510*/  FFMA R13, R81, R96, R13 ;  /* 0x00000060510d7223 */ /* 0x000fe2000000000d */
[----:B------:R-:W-:Y:S01]  /*6520*/  F2FP.F16.E4M3.UNPACK_B R133, R160.H1 ;  /* 0x000000a0ff85723e */ /* 0x000fe200030006ff */
[--C-:B------:R-:W-:Y:S01]  /*6530*/  HADD2.F32 R99, -RZ, R101.reuse.H0_H0 ;  /* 0x20000065ff637230 */ /* 0x100fe20000004100 */
[----:B------:R-:W-:Y:S01]  /*6540*/  F2FP.SATFINITE.E4M3.F32.PACK_AB_MERGE_C R186, R15, R10, RZ ;  /* 0x0000000a0fba723e */ /* 0x000fe200048070ff */
[----:B------:R-:W-:Y:S01]  /*6550*/  FFMA R14, R81, R95, R14 ;  /* 0x0000005f510e7223 */ /* 0x000fe2000000000e */
[C---:B------:R-:W-:Y:S01]  /*6560*/  FMUL R19, R78.reuse, R19 ;  /* 0x000000134e137220 */ /* 0x040fe20000400000 */
[----:B------:R-:W-:Y:S01]  /*6570*/  HADD2.F32 R102, -RZ, R101.H1_H1 ;  /* 0x30000065ff667230 */ /* 0x000fe20000004100 */
[----:B------:R-:W-:Y:S01]  /*6580*/  F2FP.SATFINITE.E4M3.F32.PACK_AB_MERGE_C R186, R9, R8, R186 ;  /* 0x0000000809ba723e */ /* 0x000fe200048070ba */
[----:B------:R-:W-:Y:S02]  /*6590*/  HADD2.F32 R101, -RZ, R103.H0_H0 ;  /* 0x20000067ff657230 */ /* 0x000fe40000004100 */
[C---:B------:R-:W-:Y:S01]  /*65a0*/  FFMA R19, R81.reuse, R98, R19 ;  /* 0x0000006251137223 */ /* 0x040fe20000000013 */
[C---:B------:R-:W-:Y:S01]  /*65b0*/  FFMA R16, R81.reuse, R97, R16 ;  /* 0x0000006151107223 */ /* 0x040fe20000000010 */
[----:B------:R-:W-:Y:S01]  /*65c0*/  FFMA R17, R81, R100, R17 ;  /* 0x0000006451117223 */ /* 0x000fe20000000011 */
[C---:B------:R-:W-:Y:S01]  /*65d0*/  FMUL R18, R78.reuse, R22 ;  /* 0x000000164e127220 */ /* 0x040fe20000400000 */
[----:B------:R-:W-:Y:S01]  /*65e0*/  F2FP.F16.E4M3.UNPACK_B R135, R161 ;  /* 0x000000a1ff87723e */ /* 0x000fe200020006ff */
        /* <DEDUP_REMOVED lines=10> */
[----:B------:R1:W-:Y:S01]  /*6690*/  STS.128 [R172+UR49+0x4200], R184 ;  /* 0x004200b8ac007988 */ /* 0x0003e20008000c31 */
[----:B------:R-:W-:Y:S01]  /*66a0*/  HADD2.F32 R136, -RZ, R135.H1_H1 ;  /* 0x30000087ff887230 */ /* 0x000fe20000004100 */
[----:B------:R-:W-:Y:S01]  /*66b0*/  F2FP.SATFINITE.E4M3.F32.PACK_AB_MERGE_C R196, R23, R18, RZ ;  /* 0x0000001217c4723e */ /* 0x000fe200048070ff */
[C---:B------:R-:W-:Y:S01]  /*66c0*/  FMUL R22, R78.reuse, R26 ;  /* 0x0000001a4e167220 */ /* 0x040fe20000400000 */
[C---:B------:R-:W-:Y:S01]  /*66d0*/  FMUL R27, R78.reuse, R27 ;  /* 0x0000001b4e1b7220 */ /* 0x040fe20000400000 */
[--C-:B------:R-:W-:Y:S01]  /*66e0*/  HADD2.F32 R107, -RZ, R109.reuse.H0_H0 ;  /* 0x2000006dff6b7230 */ /* 0x100fe20000004100 */
[----:B------:R-:W-:Y:S01]  /*66f0*/  F2FP.SATFINITE.E4M3.F32.PACK_AB_MERGE_C R196, R17, R16, R196 ;  /* 0x0000001011c4723e */ /* 0x000fe200048070c4 */
[C---:B------:R-:W-:Y:S01]  /*6700*/  FFMA R22, R81.reuse, R103, R22 ;  /* 0x0000006751167223 */ /* 0x040fe20000000016 */
[C---:B------:R-:W-:Y:S01]  /*6710*/  FFMA R27, R81.reuse, R106, R27 ;  /* 0x0000006a511b7223 */ /* 0x040fe2000000001b */
[C---:B------:R-:W-:Y:S01]  /*6720*/  FFMA R24, R81.reuse, R105, R24 ;  /* 0x0000006951187223 */ /* 0x040fe20000000018 */
[----:B------:R-:W-:Y:S01]  /*6730*/  F2FP.F16.E4M3.UNPACK_B R137, R161.H1 ;  /* 0x000000a1ff89723e */ /* 0x000fe200030006ff */
[----:B------:R-:W-:Y:S02]  /*6740*/  HADD2.F32 R110, -RZ, R109.H1_H1 ;  /* 0x3000006dff6e7230 */ /* 0x000fe40000004100 */
[----:B------:R-:W-:Y:S01]  /*6750*/  FFMA R25, R81, R108, R25 ;  /* 0x0000006c51197223 */ /* 0x000fe20000000019 */
[----:B------:R-:W-:Y:S01]  /*6760*/  F2FP.SATFINITE.E4M3.F32.PACK_AB_MERGE_C R197, R27, R22, RZ ;  /* 0x000000161bc5723e */ /* 0x000fe200048070ff */
[----:B------:R-:W-:Y:S02]  /*6770*/  HADD2.F32 R109, -RZ, R111.H0_H0 ;  /* 0x2000006fff6d7230 */ /* 0x000fe40000004100 */
[C---:B------:R-:W-:Y:S01]  /*6780*/  FMUL R26, R78.reuse, R30 ;  /* 0x0000001e4e1a7220 */ /* 0x040fe20000400000 */
[C---:B------:R-:W-:Y:S01]  /*6790*/  FMUL R31, R78.reuse, R31 ;  /* 0x0000001f4e1f7220 */ /* 0x040fe20000400000 */
[--C-:B------:R-:W-:Y:S01]  /*67a0*/  HADD2.F32 R111, -RZ, R113.reuse.H0_H0 ;  /* 0x20000071ff6f7230 */ /* 0x100fe20000004100 */
[----:B------:R-:W-:Y:S01]  /*67b0*/  F2FP.SATFINITE.E4M3.F32.PACK_AB_MERGE_C R197, R21, R20, R197 ;  /* 0x0000001415c5723e */ /* 0x000fe200048070c5 */
[C---:B------:R-:W-:Y:S01]  /*67c0*/  FFMA R26, R81.reuse, R107, R26 ;  /* 0x0000006b511a7223 */ /* 0x040fe2000000001a */
[C---:B------:R-:W-:Y:S01]  /*67d0*/  FFMA R31, R81.reuse, R110, R31 ;  /* 0x0000006e511f7223 */ /* 0x040fe2000000001f */
[C---:B------:R-:W-:Y:S01]  /*67e0*/  FFMA R28, R81.reuse, R109, R28 ;  /* 0x0000006d511c7223 */ /* 0x040fe2000000001c */
[----:B------:R-:W-:Y:S01]  /*67f0*/  F2FP.F16.E4M3.UNPACK_B R139, R162 ;  /* 0x000000a2ff8b723e */ /* 0x000fe200020006ff */
[----:B------:R-:W-:Y:S02]  /*6800*/  HADD2.F32 R114, -RZ, R113.H1_H1 ;  /* 0x30000071ff727230 */ /* 0x000fe40000004100 */
[----:B------:R-:W-:Y:S01]  /*6810*/  FFMA R29, R81, R112, R29 ;  /* 0x00000070511d7223 */ /* 0x000fe2000000001d */
[----:B------:R-:W-:Y:S01]  /*6820*/  F2FP.SATFINITE.E4M3.F32.PACK_AB_MERGE_C R198, R31, R26, RZ ;  /* 0x0000001a1fc6723e */ /* 0x000fe200048070ff */
[----:B------:R-:W-:Y:S02]  /*6830*/  HADD2.F32 R113, -RZ, R115.H0_H0 ;  /* 0x20000073ff717230 */ /* 0x000fe40000004100 */
[C---:B------:R-:W-:Y:S01]  /*6840*/  FMUL R30, R78.reuse, R34 ;  /* 0x000000224e1e7220 */ /* 0x040fe20000400000 */
[----:B------:R-:W-:Y:S01]  /*6850*/  HADD2.F32 R140, -RZ, R139.H1_H1 ;  /* 0x3000008bff8c7230 */ /* 0x000fe20000004100 */
[----:B------:R-:W-:Y:S01]  /*6860*/  F2FP.SATFINITE.E4M3.F32.PACK_AB_MERGE_C R198, R25, R24, R198 ;  /* 0x0000001819c6723e */ /* 0x000fe200048070c6 */
[C---:B------:R-:W-:Y:S01]  /*6870*/  FMUL R35, R78.reuse, R35 ;  /* 0x000000234e237220 */ /* 0x040fe20000400000 */
[--C-:B------:R-:W-:Y:S02]  /*6880*/  HADD2.F32 R115, -RZ, R117.reuse.H0_H0 ;  /* 0x20000075ff737230 */ /* 0x100fe40000004100 */
[C---:B------:R-:W-:Y:S01]  /*6890*/  FFMA R30, R81.reuse, R111, R30 ;  /* 0x0000006f511e7223 */ /* 0x040fe2000000001e */
[----:B------:R-:W-:Y:S02]  /*68a0*/  HADD2.F32 R118, -RZ, R117.H1_H1 ;  /* 0x30000075ff767230 */ /* 0x000fe40000004100 */
[C---:B------:R-:W-:Y:S01]  /*68b0*/  FFMA R35, R81.reuse, R114, R35 ;  /* 0x0000007251237223 */ /* 0x040fe20000000023 */
[C---:B------:R-:W-:Y:S01]  /*68c0*/  FFMA R32, R81.reuse, R113, R32 ;  /* 0x0000007151207223 */ /* 0x040fe20000000020 */
[----:B------:R-:W-:Y:S01]  /*68d0*/  F2FP.F16.E4M3.UNPACK_B R141, R162.H1 ;  /* 0x000000a2ff8d723e */ /* 0x000fe200030006ff */
[----:B------:R-:W-:Y:S01]  /*68e0*/  FFMA R33, R81, R116, R33 ;  /* 0x0000007451217223 */ /* 0x000fe20000000021 */
[----:B------:R-:W-:Y:S01]  /*68f0*/  HADD2.F32 R117, -RZ, R119.H0_H0 ;  /* 0x20000077ff757230 */ /* 0x000fe20000004100 */
        /* <DEDUP_REMOVED lines=9> */
[----:B------:R1:W-:Y:S01]  /*6990*/  STS.128 [R204+0x4010], R196 ;  /* 0x004010c4cc007388 */ /* 0x0003e20000000c00 */
[----:B------:R-:W-:Y:S01]  /*69a0*/  FFMA R37, R81, R120, R37 ;  /* 0x0000007851257223 */ /* 0x000fe20000000025 */
[----:B------:R-:W-:Y:S01]  /*69b0*/  F2FP.SATFINITE.E4M3.F32.PACK_AB_MERGE_C R200, R39, R34, RZ ;  /* 0x0000002227c8723e */ /* 0x000fe200048070ff */
[----:B------:R-:W-:Y:S02]  /*69c0*/  HADD2.F32 R122, -RZ, R121.H1_H1 ;  /* 0x30000079ff7a7230 */ /* 0x000fe40000004100 */
[C---:B------:R-:W-:Y:S01]  /*69d0*/  FMUL R38, R78.reuse, R42 ;  /* 0x0000002a4e267220 */ /* 0x040fe20000400000 */
[----:B------:R-:W-:Y:S01]  /*69e0*/  HADD2.F32 R121, -RZ, R123.H0_H0 ;  /* 0x2000007bff797230 */ /* 0x000fe20000004100 */
[----:B------:R-:W-:Y:S01]  /*69f0*/  F2FP.SATFINITE.E4M3.F32.PACK_AB_MERGE_C R200, R33, R32, R200 ;  /* 0x0000002021c8723e */ /* 0x000fe200048070c8 */
[----:B------:R-:W-:Y:S02]  /*6a00*/  HADD2.F32 R144, -RZ, R143.H1_H1 ;  /* 0x3000008fff907230 */ /* 0x000fe40000004100 */
[C---:B------:R-:W-:Y:S01]  /*6a10*/  FFMA R38, R81.reuse, R119, R38 ;  /* 0x0000007751267223 */ /* 0x040fe20000000026 */
[C---:B------:R-:W-:Y:S01]  /*6a20*/  FMUL R43, R78.reuse, R43 ;  /* 0x0000002b4e2b7220 */ /* 0x040fe20000400000 */
[--C-:B------:R-:W-:Y:S02]  /*6a30*/  HADD2.F32 R123, -RZ, R125.reuse.H0_H0 ;  /* 0x2000007dff7b7230 */ /* 0x100fe40000004100 */
[C---:B------:R-:W-:Y:S01]  /*6a40*/  FMUL R42, R78.reuse, R46 ;  /* 0x0000002e4e2a7220 */ /* 0x040fe20000400000 */
[----:B------:R-:W-:Y:S02]  /*6a50*/  HADD2.F32 R126, -RZ, R125.H1_H1 ;  /* 0x3000007dff7e7230 */ /* 0x000fe40000004100 */
[C---:B------:R-:W-:Y:S01]  /*6a60*/  FFMA R43, R81.reuse, R122, R43 ;  /* 0x0000007a512b7223 */ /* 0x040fe2000000002b */
[----:B------:R-:W-:Y:S01]  /*6a70*/  F2FP.F16.E4M3.UNPACK_B R145, R163.H1 ;  /* 0x000000a3ff91723e */ /* 0x000fe200030006ff */
[C---:B------:R-:W-:Y:S01]  /*6a80*/  FFMA R40, R81.reuse, R121, R40 ;  /* 0x0000007951287223 */ /* 0x040fe20000000028 */
[----:B------:R-:W-:Y:S01]  /*6a90*/  FFMA R41, R81, R124, R41 ;  /* 0x0000007c51297223 */ /* 0x000fe20000000029 */
[----:B------:R-:W-:Y:S01]  /*6aa0*/  ISETP.NE.AND P0, PT, R193, RZ, PT ;  /* 0x000000ffc100720c */ /* 0x000fe20003f05270 */
[----:B------:R-:W-:Y:S01]  /*6ab0*/  HADD2.F32 R125, -RZ, R127.H0_H0 ;  /* 0x2000007fff7d7230 */ /* 0x000fe20000004100 */
[----:B------:R-:W-:Y:S01]  /*6ac0*/  F2FP.SATFINITE.E4M3.F32.PACK_AB_MERGE_C R201, R43, R38, RZ ;  /* 0x000000262bc9723e */ /* 0x000fe200048070ff */
[----:B------:R-:W-:Y:S01]  /*6ad0*/  FFMA R42, R81, R123, R42 ;  /* 0x0000007b512a7223 */ /* 0x000fe2000000002a */
[C---:B------:R-:W-:Y:S01]  /*6ae0*/  FMUL R47, R78.reuse, R47 ;  /* 0x0000002f4e2f7220 */ /* 0x040fe20000400000 */
[--C-:B------:R-:W-:Y:S01]  /*6af0*/  HADD2.F32 R127, -RZ, R129.reuse.H0_H0 ;  /* 0x20000081ff7f7230 */ /* 0x100fe20000004100 */
[----:B------:R-:W-:Y:S01]  /*6b00*/  F2FP.SATFINITE.E4M3.F32.PACK_AB_MERGE_C R201, R37, R36, R201 ;  /* 0x0000002425c9723e */ /* 0x000fe200048070c9 */
[----:B------:R-:W-:Y:S02]  /*6b10*/  HADD2.F32 R130, -RZ, R129.H1_H1 ;  /* 0x30000081ff827230 */ /* 0x000fe40000004100 */
[C---:B------:R-:W-:Y:S01]  /*6b20*/  FFMA R47, R81.reuse, R126, R47 ;  /* 0x0000007e512f7223 */ /* 0x040fe2000000002f */
[C---:B------:R-:W-:Y:S01]  /*6b30*/  FFMA R44, R81.reuse, R125, R44 ;  /* 0x0000007d512c7223 */ /* 0x040fe2000000002c */
[C---:B------:R-:W-:Y:S01]  /*6b40*/  FFMA R45, R81.reuse, R128, R45 ;  /* 0x00000080512d7223 */ /* 0x040fe2000000002d */
[----:B------:R-:W-:Y:S02]  /*6b50*/  HADD2.F32 R129, -RZ, R131.H0_H0 ;  /* 0x20000083ff817230 */ /* 0x000fe40000004100 */
[C---:B------:R-:W-:Y:S01]  /*6b60*/  FMUL R46, R78.reuse, R50 ;  /* 0x000000324e2e7220 */ /* 0x040fe20000400000 */
[C---:B------:R-:W-:Y:S01]  /*6b70*/  FMUL R51, R78.reuse, R51 ;  /* 0x000000334e337220 */ /* 0x040fe20000400000 */
[--C-:B------:R-:W-:Y:S02]  /*6b80*/  HADD2.F32 R131, -RZ, R133.reuse.H0_H0 ;  /* 0x20000085ff837230 */ /* 0x100fe40000004100 */
[C---:B------:R-:W-:Y:S01]  /*6b90*/  FMUL R50, R78.reuse, R54 ;  /* 0x000000364e327220 */ /* 0x040fe20000400000 */
[C---:B------:R-:W-:Y:S01]  /*6ba0*/  FFMA R46, R81.reuse, R127, R46 ;  /* 0x0000007f512e7223 */ /* 0x040fe2000000002e */
[----:B------:R-:W-:Y:S02]  /*6bb0*/  HADD2.F32 R134, -RZ, R133.H1_H1 ;  /* 0x30000085ff867230 */ /* 0x000fe40000004100 */
[C---:B------:R-:W-:Y:S01]  /*6bc0*/  FFMA R51, R81.reuse, R130, R51 ;  /* 0x0000008251337223 */ /* 0x040fe20000000033 */
[----:B------:R-:W-:Y:S02]  /*6bd0*/  HADD2.F32 R133, -RZ, R135.H0_H0 ;  /* 0x20000087ff857230 */ /* 0x000fe40000004100 */
[C---:B------:R-:W-:Y:S01]  /*6be0*/  FMUL R55, R78.reuse, R55 ;  /* 0x000000374e377220 */ /* 0x040fe20000400000 */
[C---:B------:R-:W-:Y:S01]  /*6bf0*/  FFMA R48, R81.reuse, R129, R48 ;  /* 0x0000008151307223 */ /* 0x040fe20000000030 */
[C---:B------:R-:W-:Y:S01]  /*6c00*/  FFMA R49, R81.reuse, R132, R49 ;  /* 0x0000008451317223 */ /* 0x040fe20000000031 */
[--C-:B------:R-:W-:Y:S02]  /*6c10*/  HADD2.F32 R135, -RZ, R137.reuse.H0_H0 ;  /* 0x20000089ff877230 */ /* 0x100fe40000004100 */
[C---:B------:R-:W-:Y:S01]  /*6c20*/  FFMA R50, R81.reuse, R131, R50 ;  /* 0x0000008351327223 */ /* 0x040fe20000000032 */
[----:B------:R-:W-:Y:S02]  /*6c30*/  HADD2.F32 R138, -RZ, R137.H1_H1 ;  /* 0x30000089ff8a7230 */ /* 0x000fe40000004100 */
[C---:B------:R-:W-:Y:S01]  /*6c40*/  FMUL R54, R78.reuse, R58 ;  /* 0x0000003a4e367220 */ /* 0x040fe20000400000 */
[----:B------:R-:W-:Y:S02]  /*6c50*/  HADD2.F32 R137, -RZ, R139.H0_H0 ;  /* 0x2000008bff897230 */ /* 0x000fe40000004100 */
[C---:B------:R-:W-:Y:S01]  /*6c60*/  FFMA R55, R81.reuse, R134, R55 ;  /* 0x0000008651377223 */ /* 0x040fe20000000037 */
        /* <DEDUP_REMOVED lines=16> */
[----:B------:R-:W-:Y:S01]  /*6d70*/  FFMA R63, R81, R142, R63 ;  /* 0x0000008e513f7223 */ /* 0x000fe2000000003f */
[----:B------:R-:W-:Y:S01]  /*6d80*/  FMUL R67, R78, R67 ;  /* 0x000000434e437220 */ /* 0x000fe20000400000 */
[----:B------:R-:W-:Y:S01]  /*6d90*/  F2FP.SATFINITE.E4M3.F32.PACK_AB_MERGE_C R202, R47, R42, RZ ;  /* 0x0000002a2fca723e */ /* 0x000fe200048070ff */
[----:B------:R-:W-:Y:S01]  /*6da0*/  FFMA R60, R81, R141, R60 ;  /* 0x0000008d513c7223 */ /* 0x000fe2000000003c */
[----:B------:R-:W-:Y:S01]  /*6db0*/  F2FP.SATFINITE.E4M3.F32.PACK_AB_MERGE_C R203, R51, R46, RZ ;  /* 0x0000002e33cb723e */ /* 0x000fe200048070ff */
[C---:B------:R-:W-:Y:S01]  /*6dc0*/  FFMA R61, R81.reuse, R144, R61 ;  /* 0x00000090513d7223 */ /* 0x040fe2000000003d */
[C---:B------:R-:W-:Y:S01]  /*6dd0*/  FFMA R62, R81.reuse, R143, R62 ;  /* 0x0000008f513e7223 */ /* 0x040fe2000000003e */
[----:B------:R-:W-:Y:S01]  /*6de0*/  FFMA R67, R81, R146, R67 ;  /* 0x0000009251437223 */ /* 0x000fe20000000043 */
[----:B------:R-:W-:Y:S02]  /*6df0*/  F2FP.SATFINITE.E4M3.F32.PACK_AB_MERGE_C R202, R41, R40, R202 ;  /* 0x0000002829ca723e */ /* 0x000fe400048070ca */
[----:B------:R-:W-:Y:S02]  /*6e00*/  F2FP.SATFINITE.E4M3.F32.PACK_AB_MERGE_C R203, R45, R44, R203 ;  /* 0x0000002c2dcb723e */ /* 0x000fe400048070cb */
[----:B------:R-:W-:Y:S02]  /*6e10*/  F2FP.SATFINITE.E4M3.F32.PACK_AB_MERGE_C R212, R55, R50, RZ ;  /* 0x0000003237d4723e */ /* 0x000fe400048070ff */
[----:B------:R-:W-:Y:S01]  /*6e20*/  F2FP.SATFINITE.E4M3.F32.PACK_AB_MERGE_C R213, R59, R54, RZ ;  /* 0x000000363bd5723e */ /* 0x000fe200048070ff */
[----:B------:R1:W-:Y:S01]  /*6e30*/  STS.128 [R206+0x4020], R200 ;  /* 0x004020c8ce007388 */ /* 0x0003e20000000c00 */
[----:B------:R-:W-:Y:S02]  /*6e40*/  F2FP.SATFINITE.E4M3.F32.PACK_AB_MERGE_C R214, R63, R58, RZ ;  /* 0x0000003a3fd6723e */ /* 0x000fe400048070ff */
[----:B------:R-:W-:Y:S02]  /*6e50*/  F2FP.SATFINITE.E4M3.F32.PACK_AB_MERGE_C R215, R67, R62, RZ ;  /* 0x0000003e43d7723e */ /* 0x000fe400048070ff */
[----:B------:R-:W-:Y:S02]  /*6e60*/  F2FP.SATFINITE.E4M3.F32.PACK_AB_MERGE_C R212, R49, R48, R212 ;  /* 0x0000003031d4723e */ /* 0x000fe400048070d4 */
[----:B------:R-:W-:Y:S02]  /*6e70*/  F2FP.SATFINITE.E4M3.F32.PACK_AB_MERGE_C R213, R53, R52, R213 ;  /* 0x0000003435d5723e */ /* 0x000fe400048070d5 */
[----:B------:R-:W-:Y:S02]  /*6e80*/  F2FP.SATFINITE.E4M3.F32.PACK_AB_MERGE_C R214, R57, R56, R214 ;  /* 0x0000003839d6723e */ /* 0x000fe400048070d6 */
[----:B------:R-:W-:Y:S02]  /*6e90*/  F2FP.SATFINITE.E4M3.F32.PACK_AB_MERGE_C R215, R61, R60, R215 ;  /* 0x0000003c3dd7723e */ /* 0x000fe400048070d7 */
[----:B------:R-:W-:Y:S02]  /*6ea0*/  LEA R210, R181, UR49, 0x3 ;  /* 0x00000031b5d27c11 */ /* 0x000fe4000f8e18ff */
[----:B------:R-:W-:Y:S01]  /*6eb0*/  @P6 SHF.L.U32 R221, R180, 0x1f, RZ ;  /* 0x0000001fb4dd6819 */ /* 0x000fe200000006ff */
[----:B------:R1:W-:Y:S01]  /*6ec0*/  STS.128 [R205+0x4010], R212 ;  /* 0x004010d4cd007388 */ /* 0x0003e20000000c00 */
[----:B------:R-:W-:Y:S01]  /*6ed0*/  @!PT LDS RZ, [RZ] ;  /* 0x00000000fffff984 */ /* 0x000fe20000000800 */
[----:B------:R-:W-:Y:S01]  /*6ee0*/  @!PT LDS RZ, [RZ] ;  /* 0x00000000fffff984 */ /* 0x000fe20000000800 */
[----:B------:R-:W-:Y:S01]  /*6ef0*/  @!PT LDS RZ, [RZ] ;  /* 0x00000000fffff984 */ /* 0x000fe20000000800 */
[----:B------:R-:W-:Y:S01]  /*6f00*/  @!PT LDS RZ, [RZ] ;  /* 0x00000000fffff984 */ /* 0x000fe20000000800 */
[----:B------:R2:W-:Y:S07]  /*6f10*/  MEMBAR.ALL.CTA ;  /* 0x0000000000007992 */ /* 0x0005ee0000008000 */
[----:B--2---:R-:W2:Y:S02]  /*6f20*/  FENCE.VIEW.ASYNC.S ;  /* 0x00000000000073c6 */ /* 0x004ea40000000000 */
[----:B--2---:R-:W-:Y:S06]  /*6f30*/  BAR.SYNC.DEFER_BLOCKING 0x1, 0x80 ;  /* 0x0042000000007b1d */ /* 0x004fec0000010000 */
[----:B------:R-:W-:Y:S05]  /*6f40*/  @P0 BRA `(.L_x_105) ;  /* 0x0000000000280947 */ /* 0x000fea0003800000 */
[----:B------:R-:W-:Y:S02]  /*6f50*/  UIADD3 UR4, UPT, UPT, UR49, 0x4200, URZ ;  /* 0x0000420031047890 */ /* 0x000fe4000fffe0ff */
[----:B------:R-:W-:Y:S01]  /*6f60*/  UIADD3 UR6, UP0, UPT, UR52, 0x680, URZ ;  /* 0x0000068034067890 */ /* 0x000fe2000ff1e0ff */
[----:B------:R-:W-:Y:S03]  /*6f70*/  UMOV UR43, UR36 ;  /* 0x00000024002b7c82 */ /* 0x000fe60008000000 */
[----:B------:R-:W-:Y:S01]  /*6f80*/  MOV R192, UR4 ;  /* 0x0000000400c07c02 */ /* 0x000fe20008000f00 */
[----:B------:R-:W-:Y:S03]  /*6f90*/  UIADD3.X UR7, UPT, UPT, URZ, UR53, URZ, UP0, !UPT ;  /* 0x00000035ff077290 */ /* 0x000fe600087fe4ff */
[----:B------:R-:W-:Y:S11]  /*6fa0*/  R2UR UR40, R192 ;  /* 0x00000000c02872ca */ /* 0x000ff600000e0000 */
[----:B------:R-:W-:Y:S02]  /*6fb0*/  @!UPT UIADD3 URZ, UPT, UPT, URZ, URZ, URZ ;  /* 0x000000fffffff290 */ /* 0x000fe4000fffe0ff */
[----:B------:R2:W-:Y:S01]  /*6fc0*/  UTMASTG.3D [UR40], [UR6] ;  /* 0x00000028060073b5 */ /* 0x0005e20008010000 */
[----:B------:R0:W-:Y:S01]  /*6fd0*/  UTMACMDFLUSH ;  /* 0x00000000000079b7 */ /* 0x0001e20000000000 */
[----:B--2---:R-:W-:Y:S04]  /*6fe0*/  DEPBAR.LE SB0, 0x1 ;  /* 0x000080400000791a */ /* 0x004fe80000000000 */
.L_x_105:
[----:B------:R-:W-:Y:S05]  /*6ff0*/  BSYNC.RECONVERGENT B0 ;  /* 0x0000000000007941 */ /* 0x000fea0003800200 */
.L_x_104:
[----:B------:R-:W-:Y:S06]  /*7000*/  BAR.SYNC.DEFER_BLOCKING 0x1, 0x80 ;  /* 0x0042000000007b1d */ /* 0x000fec0000010000 */
[----:B------:R-:W2:Y:S01]  /*7010*/  @P6 SYNCS.PHASECHK.TRANS64.TRYWAIT P0, [R210+URZ+0xc0], R221 ;  /* 0x0000c0ddd20065a7 */ /* 0x000ea200080011ff */
[----:B------:R-:W-:Y:S01]  /*7020*/  BSSY B1, `(.L_x_106) ;  /* 0x0000023000017945 */ /* 0x000fe20003800000 */
[----:B--2---:R-:W-:Y:S03]  /*7030*/  @P6 SEL R208, RZ, 0x1, !P0 ;  /* 0x00000001ffd06807 */ /* 0x004fe60004000000 */
[----:B------:R-:W-:Y:S05]  /*7040*/  @!P6 BRA `(.L_x_107) ;  /* 0x000000000080e947 */ /* 0x000fea0003800000 */
[----:B------:R-:W-:Y:S01]  /*7050*/  ISETP.NE.AND P1, PT, R209, RZ, PT ;  /* 0x000000ffd100720c */ /* 0x000fe20003f25270 */
[----:B------:R-:W-:Y:S01]  /*7060*/  BSSY B0, `(.L_x_108) ;  /* 0x000000a000007945 */ /* 0x000fe20003800000 */
[----:B------:R-:W-:Y:S11]  /*7070*/  ISETP.NE.AND P0, PT, R208, RZ, PT ;  /* 0x000000ffd000720c */ /* 0x000ff60003f05270 */
[----:B------:R-:W-:Y:S04]  /*7080*/  @P1 IMAD R0, R181, 0x2000, R190 ;  /* 0x00002000b5001824 */ /* 0x000fe800078e02be */
[C---:B------:R-:W-:Y:S01]  /*7090*/  @P1 IMAD.IADD R2, R0.reuse, 0x1, R211 ;  /* 0x0000000100021824 */ /* 0x040fe200078e02d3 */
[----:B------:R-:W-:Y:S03]  /*70a0*/  @P1 IADD3 R219, PT, PT, R0, R219, RZ ;  /* 0x000000db00db1210 */ /* 0x000fe60007ffe0ff */
[----:B------:R-:W-:Y:S01]  /*70b0*/  @P1 IMAD.IADD R217, R217, 0x1, R2 ;  /* 0x00000001d9d91824 */ /* 0x000fe200078e0202 */
[----:B------:R-:W-:Y:S06]  /*70c0*/  @P0 BRA `(.L_x_109) ;  /* 0x00000000000c0947 */ /* 0x000fec0003800000 */
[----:B------:R-:W-:Y:S04]  /*70d0*/  SHF.L.U32 R3, R180, 0x1f, RZ ;  /* 0x0000001fb4037819 */ /* 0x000fe800000006ff */
[----:B------:R-:W2:Y:S02]  /*70e0*/  SYNCS.PHASECHK.TRANS64.TRYWAIT P0, [R210+URZ+0xc0], R3 ;  /* 0x0000c003d20075a7 */ /* 0x000ea400080011ff */
[----:B--2---:R-:W-:Y:S05]  /*70f0*/  @!P0 BRA `(.L_x_110) ;  /* 0x0000002000788947 */ /* 0x004fea0003800000 */
.L_x_109:
[----:B------:R-:W-:Y:S05]  /*7100*/  BSYNC B0 ;  /* 0x0000000000007941 */ /* 0x000fea0003800000 */
.L_x_108:
[----:B------:R-:W-:Y:S01]  /*7110*/  ISETP.NE.AND P0, PT, R209, RZ, PT ;  /* 0x000000ffd100720c */ /* 0x000fe20003f05270 */
[----:B--2---:R-:W-:Y:S02]  /*7120*/  VIADD R210, R210, 0xd0 ;  /* 0x000000d0d2d27836 */ /* 0x004fe40000000000 */
[----:B------:R-:W-:Y:S02]  /*7130*/  IMAD.U32 R3, RZ, RZ, UR37 ;  /* 0x00000025ff037e24 */ /* 0x000fe4000f8e00ff */
[----:B------:R-:W-:Y:S03]  /*7140*/  VIADD R181, R181, 0x1 ;  /* 0x00000001b5b57836 */ /* 0x000fe60000000000 */
[----:B------:R-:W-:Y:S05]  /*7150*/  PRMT R3, R3, 0x654, R210 ;  /* 0x0000065403037816 */ /* 0x000fea00000000d2 */
[----:B------:R2:W3:Y:S04]  /*7160*/  @P0 LDS.128 R148, [R0] ;  /* 0x0000000000940984 */ /* 0x0004e80000000c00 */
[----:B------:R2:W4:Y:S04]  /*7170*/  @P0 LDS.128 R152, [R2+0x10] ;  /* 0x0000100002980984 */ /* 0x0005280000000c00 */
        /* <DEDUP_REMOVED lines=9> */
[----:B------:R-:W-:Y:S01]  /*7210*/  SEL R181, R181, RZ, P0 ;  /* 0x000000ffb5b57207 */ /* 0x000fe20000000000 */
[----:B-----5:R5:W-:Y:S02]  /*7220*/  SYNCS.ARRIVE.TRANS64.RED.A1T0 RZ, [R3+URZ], RZ ;  /* 0x000000ff03ff79a7 */ /* 0x020be400081004ff */
[----:B-----5:R-:W-:Y:S04]  /*7230*/  SEL R3, RZ, 0x1, P0 ;  /* 0x00000001ff037807 */ /* 0x020fe80000000000 */
[----:B--234-:R-:W-:Y:S02]  /*7240*/  LOP3.LUT R180, R180, R3, RZ, 0x3c, !PT ;  /* 0x00000003b4b47212 */ /* 0x01cfe400078e3cff */
.L_x_107:
[----:B------:R-:W-:Y:S05]  /*7250*/  BSYNC B1 ;  /* 0x0000000000017941 */ /* 0x000fea0003800000 */
.L_x_106:
[----:B------:R-:W-:Y:S05]  /*7260*/  VIADD R0, R80, 0x40 ;  /* 0x0000004050007836 */ /* 0x000fea0000000000 */
[----:B------:R-:W-:Y:S04]  /*7270*/  SHF.R.U32.HI R0, RZ, 0x15, R0 ;  /* 0x00000015ff007819 */ /* 0x000fe80000011600 */
[----:B------:R-:W-:Y:S11]  /*7280*/  LOP3.LUT P0, RZ, R0, 0x3, R173, 0x48, !PT ;  /* 0x0000000300ff7812 */ /* 0x000ff600078048ad */
[----:B------:R-:W-:Y:S02]  /*7290*/  @!UPT UIADD3 URZ, UPT, UPT, URZ, URZ, URZ ;  /* 0x000000fffffff290 */ /* 0x000fe4000fffe0ff */
[----:B------:R-:W-:Y:S05]  /*72a0*/  @!P0 BRA `(.L_x_111) ;  /* 0x0000000000408947 */ /* 0x000fea0003800000 */
[----:B------:R-:W2:Y:S01]  /*72b0*/  LDCU.64 UR8, c[0x4][0x70] ;  /* 0x01000e00ff0877ac */ /* 0x000ea20008000a00 */
[----:B------:R-:W-:Y:S01]  /*72c0*/  MOV R3, 0x0 ;  /* 0x0000000000037802 */ /* 0x000fe20000000f00 */
[----:B------:R-:W-:Y:S02]  /*72d0*/  HFMA2 R12, -RZ, RZ, 0, 5.9604644775390625e-08 ;  /* 0x00000001ff0c7431 */ /* 0x000fe400000001ff */
[----:B------:R-:W-:Y:S02]  /*72e0*/  IMAD.MOV.U32 R8, RZ, RZ, 0x192 ;  /* 0x00000192ff087424 */ /* 0x000fe400078e00ff */
[----:B------:R-:W-:Y:S01]  /*72f0*/  IMAD.MOV.U32 R13, RZ, RZ, RZ ;  /* 0x000000ffff0d7224 */ /* 0x000fe200078e00ff */
[----:B------:R-:W3:Y:S01]  /*7300*/  LDCU.64 UR6, c[0x4][0x78] ;  /* 0x01000f00ff0677ac */ /* 0x000ee20008000a00 */
[----:B------:R-:W4:Y:S01]  /*7310*/  LDC.64 R2, c[0x4][R3] ;  /* 0x0100000003027b82 */ /* 0x000f220000000a00 */
[----:B------:R-:W5:Y:S01]  /*7320*/  LDCU.64 UR4, c[0x4][0x10] ;  /* 0x01000200ff0477ac */ /* 0x000f620008000a00 */
[----:B--2---:R-:W-:Y:S01]  /*7330*/  MOV R5, UR9 ;  /* 0x0000000900057c02 */ /* 0x004fe20008000f00 */
[----:B------:R-:W-:Y:S01]  /*7340*/  IMAD.U32 R4, RZ, RZ, UR8 ;  /* 0x00000008ff047e24 */ /* 0x000fe2000f8e00ff */
[----:B---3--:R-:W-:Y:S01]  /*7350*/  MOV R7, UR7 ;  /* 0x0000000700077c02 */ /* 0x008fe20008000f00 */
[----:B------:R-:W-:Y:S01]  /*7360*/  IMAD.U32 R6, RZ, RZ, UR6 ;  /* 0x00000006ff067e24 */ /* 0x000fe2000f8e00ff */
[----:B-----5:R-:W-:Y:S01]  /*7370*/  MOV R11, UR5 ;  /* 0x00000005000b7c02 */ /* 0x020fe20008000f00 */
[----:B------:R-:W-:Y:S02]  /*7380*/  IMAD.U32 R10, RZ, RZ, UR4 ;  /* 0x00000004ff0a7e24 */ /* 0x000fe4000f8e00ff */
[----:B------:R-:W-:Y:S07]  /*7390*/  LEPC R20, `(.L_x_111) ;  /* 0x000000001014794e */ /* 0x000fee0000000000 */
[----:B-1--4-:R-:W-:Y:S05]  /*73a0*/  CALL.ABS.NOINC R2 ;  /* 0x0000000002007343 */ /* 0x012fea0003c00000 */
.L_x_111:
[----:B------:R-:W-:Y:S01]  /*73b0*/  ISETP.NE.AND P0, PT, R193, RZ, PT ;  /* 0x000000ffc100720c */ /* 0x000fe20003f05270 */
[----:B------:R-:W-:Y:S05]  /*73c0*/  WARPSYNC.ALL ;  /* 0x0000000000007948 */ /* 0x000fea0003800000 */
[----:B------:R-:W-:Y:S01]  /*73d0*/  R2UR UR4, R80 ;  /* 0x00000000500472ca */ /* 0x000fe200000e0000 */
[----:B------:R-:W-:Y:S01]  /*73e0*/  BSSY.RECONVERGENT B0, `(.L_x_112) ;  /* 0x000011d000007945 */ /* 0x000fe20003800200 */
[----:B------:R-:W-:Y:S02]  /*73f0*/  F2FP.F16.E4M3.UNPACK_B R11, R149 ;  /* 0x00000095ff0b723e */ /* 0x000fe400020006ff */
[----:B------:R-:W-:Y:S02]  /*7400*/  F2FP.F16.E4M3.UNPACK_B R10, R150 ;  /* 0x00000096ff0a723e */ /* 0x000fe400020006ff */
[----:B------:R-:W-:Y:S01]  /*7410*/  F2FP.F16.E4M3.UNPACK_B R9, R151 ;  /* 0x00000097ff09723e */ /* 0x000fe200020006ff */
[--C-:B------:R-:W-:Y:S01]  /*7420*/  HADD2.F32 R83, -RZ, R11.reuse.H0_H0 ;  /* 0x2000000bff537230 */ /* 0x100fe20000004100 */
[----:B------:R-:W-:Y:S01]  /*7430*/  F2FP.F16.E4M3.UNPACK_B R8, R152 ;  /* 0x00000098ff08723e */ /* 0x000fe200020006ff */
[----:B------:R-:W-:Y:S01]  /*7440*/  HADD2.F32 R84, -RZ, R11.H1_H1 ;  /* 0x3000000bff547230 */ /* 0x000fe20000004100 */
[----:B------:R-:W-:Y:S01]  /*7450*/  F2FP.F16.E4M3.UNPACK_B R7, R153 ;  /* 0x00000099ff07723e */ /* 0x000fe200020006ff */
[--C-:B------:R-:W-:Y:S01]  /*7460*/  HADD2.F32 R87, -RZ, R10.reuse.H0_H0 ;  /* 0x2000000aff577230 */ /* 0x100fe20000004100 */
[----:B------:R-:W-:Y:S01]  /*7470*/  F2FP.F16.E4M3.UNPACK_B R6, R154 ;  /* 0x0000009aff06723e */ /* 0x000fe200020006ff */
[----:B------:R-:W-:Y:S01]  /*7480*/  HADD2.F32 R88, -RZ, R10.H1_H1 ;  /* 0x3000000aff587230 */ /* 0x000fe20000004100 */
[----:B------:R-:W-:Y:S01]  /*7490*/  F2FP.F16.E4M3.UNPACK_B R5, R155 ;  /* 0x0000009bff05723e */ /* 0x000fe200020006ff */
[--C-:B------:R-:W-:Y:S01]  /*74a0*/  HADD2.F32 R91, -RZ, R9.reuse.H0_H0 ;  /* 0x20000009ff5b7230 */ /* 0x100fe20000004100 */
[----:B-1----:R-:W-:Y:S01]  /*74b0*/  F2FP.F16.E4M3.UNPACK_B R4, R156 ;  /* 0x0000009cff04723e */ /* 0x002fe200020006ff */
[----:B------:R-:W-:Y:S01]  /*74c0*/  HADD2.F32 R92, -RZ, R9.H1_H1 ;  /* 0x30000009ff5c7230 */ /* 0x000fe20000004100 */
[-C--:B------:R-:W-:Y:S01]  /*74d0*/  F2FP.F16.E4M3.UNPACK_B R2, R148.reuse ;  /* 0x00000094ff02723e */ /* 0x080fe200020006ff */
[--C-:B------:R-:W-:Y:S01]  /*74e0*/  HADD2.F32 R95, -RZ, R8.reuse.H0_H0 ;  /* 0x20000008ff5f7230 */ /* 0x100fe20000004100 */
[----:B------:R-:W-:Y:S01]  /*74f0*/  F2FP.F16.E4M3.UNPACK_B R148, R148.H1 ;  /* 0x00000094ff94723e */ /* 0x000fe200030006ff */
[----:B------:R-:W-:Y:S01]  /*7500*/  HADD2.F32 R97, -RZ, R8.H1_H1 ;  /* 0x30000008ff617230 */ /* 0x000fe20000004100 */
[----:B------:R-:W-:Y:S01]  /*7510*/  F2FP.F16.E4M3.UNPACK_B R149, R149.H1 ;  /* 0x00000095ff95723e */ /* 0x000fe200030006ff */
[--C-:B------:R-:W-:Y:S01]  /*7520*/  HADD2.F32 R98, -RZ, R7.reuse.H0_H0 ;  /* 0x20000007ff627230 */ /* 0x100fe20000004100 */
[----:B------:R-:W-:Y:S01]  /*7530*/  F2FP.F16.E4M3.UNPACK_B R150, R150.H1 ;  /* 0x00000096ff96723e */ /* 0x000fe200030006ff */
[----:B------:R-:W-:Y:S01]  /*7540*/  HADD2.F32 R101, -RZ, R7.H1_H1 ;  /* 0x30000007ff657230 */ /* 0x000fe20000004100 */
[----:B------:R-:W-:Y:S01]  /*7550*/  F2FP.F16.E4M3.UNPACK_B R151, R151.H1 ;  /* 0x00000097ff97723e */ /* 0x000fe200030006ff */
[--C-:B------:R-:W-:Y:S01]  /*7560*/  HADD2.F32 R102, -RZ, R6.reuse.H0_H0 ;  /* 0x20000006ff667230 */ /* 0x100fe20000004100 */
[----:B------:R-:W-:Y:S01]  /*7570*/  F2FP.F16.E4M3.UNPACK_B R138, R163 ;  /* 0x000000a3ff8a723e */ /* 0x000fe200020006ff */
[----:B------:R-:W-:Y:S01]  /*7580*/  HADD2.F32 R105, -RZ, R6.H1_H1 ;  /* 0x30000006ff697230 */ /* 0x000fe20000004100 */
[----:B------:R-:W-:Y:S01]  /*7590*/  R2UR UR5, R207 ;  /* 0x00000000cf0572ca */ /* 0x000fe200000e0000 */
        /* <DEDUP_REMOVED lines=8> */
[----:B------:R-:W1:Y:S01]  /*7620*/  LDTM.x64 R4, tmem[UR4+0x40] ;  /* 0x00004004000479ee */ /* 0x000e620008340000 */
[--C-:B------:R-:W-:Y:S01]  /*7630*/  HADD2.F32 R0, -RZ, R2.reuse.H0_H0 ;  /* 0x20000002ff007230 */ /* 0x100fe20000004100 */
[----:B------:R-:W-:Y:S01]  /*7640*/  NOP ;  /* 0x0000000000007918 */ /* 0x000fe20000000000 */
[----:B------:R-:W-:Y:S01]  /*7650*/  HADD2.F32 R2, -RZ, R2.H1_H1 ;  /* 0x30000002ff027230 */ /* 0x000fe20000004100 */
[----:B------:R-:W-:Y:S01]  /*7660*/  UIADD3 UR5, UPT, UPT, UR5, 0x130, URZ ;  /* 0x0000013005057890 */ /* 0x000fe2000fffe0ff */
[--C-:B------:R-:W-:Y:S01]  /*7670*/  HADD2.F32 R86, -RZ, R149.reuse.H1_H1 ;  /* 0x30000095ff567230 */ /* 0x100fe20000004100 */
[----:B------:R-:W-:Y:S01]  /*7680*/  F2FP.F16.E4M3.UNPACK_B R132, R161 ;  /* 0x000000a1ff84723e */ /* 0x000fe200020006ff */
[--C-:B------:R-:W-:Y:S01]  /*7690*/  HADD2.F32 R114, -RZ, R116.reuse.H0_H0 ;  /* 0x20000074ff727230 */ /* 0x100fe20000004100 */
[----:B------:R-:W-:Y:S01]  /*76a0*/  UPRMT UR5, UR37, 0x654, UR5 ;  /* 0x0000065425057896 */ /* 0x000fe20008000005 */
[----:B------:R-:W-:Y:S01]  /*76b0*/  HADD2.F32 R117, -RZ, R116.H1_H1 ;  /* 0x30000074ff757230 */ /* 0x000fe20000004100 */
[----:B------:R-:W-:Y:S01]  /*76c0*/  F2FP.F16.E4M3.UNPACK_B R136, R162 ;  /* 0x000000a2ff88723e */ /* 0x000fe200020006ff */
[--C-:B------:R-:W-:Y:S01]  /*76d0*/  HADD2.F32 R118, -RZ, R120.reuse.H0_H0 ;  /* 0x20000078ff767230 */ /* 0x100fe20000004100 */
[----:B------:R-:W-:Y:S01]  /*76e0*/  F2FP.F16.E4M3.UNPACK_B R152, R152.H1 ;  /* 0x00000098ff98723e */ /* 0x000fe200030006ff */
[----:B------:R-:W-:Y:S01]  /*76f0*/  HADD2.F32 R121, -RZ, R120.H1_H1 ;  /* 0x30000078ff797230 */ /* 0x000fe20000004100 */
[----:B------:R-:W-:Y:S01]  /*7700*/  F2FP.F16.E4M3.UNPACK_B R153, R153.H1 ;  /* 0x00000099ff99723e */ /* 0x000fe200030006ff */
[--C-:B------:R-:W-:Y:S01]  /*7710*/  HADD2.F32 R122, -RZ, R124.reuse.H0_H0 ;  /* 0x2000007cff7a7230 */ /* 0x100fe20000004100 */
[----:B------:R-:W-:Y:S01]  /*7720*/  F2FP.F16.E4M3.UNPACK_B R154, R154.H1 ;  /* 0x0000009aff9a723e */ /* 0x000fe200030006ff */
[----:B-1----:R-:W-:Y:S01]  /*7730*/  SYNCS.ARRIVE.TRANS64.RED.A1T0 RZ, [UR5], RZ ;  /* 0x000000ffffff79a7 */ /* 0x002fe20008100405 */
[----:B------:R-:W-:Y:S01]  /*7740*/  HADD2.F32 R125, -RZ, R124.H1_H1 ;  /* 0x3000007cff7d7230 */ /* 0x000fe20000004100 */
[----:B------:R-:W-:Y:S01]  /*7750*/  F2FP.F16.E4M3.UNPACK_B R155, R155.H1 ;  /* 0x0000009bff9b723e */ /* 0x000fe200030006ff */
[--C-:B------:R-:W-:Y:S01]  /*7760*/  HADD2.F32 R126, -RZ, R128.reuse.H0_H0 ;  /* 0x20000080ff7e7230 */ /* 0x100fe20000004100 */
[----:B------:R-:W-:Y:S01]  /*7770*/  F2FP.F16.E4M3.UNPACK_B R156, R156.H1 ;  /* 0x0000009cff9c723e */ /* 0x000fe200030006ff */
[----:B------:R-:W-:Y:S01]  /*7780*/  HADD2.F32 R129, -RZ, R128.H1_H1 ;  /* 0x30000080ff817230 */ /* 0x000fe20000004100 */
[----:B------:R-:W-:Y:S01]  /*7790*/  F2FP.F16.E4M3.UNPACK_B R157, R157.H1 ;  /* 0x0000009dff9d723e */ /* 0x000fe200030006ff */
[C---:B------:R-:W-:Y:S01]  /*77a0*/  FMUL R4, R78.reuse, R4 ;  /* 0x000000044e047220 */ /* 0x040fe20000400000 */
[C---:B------:R-:W-:Y:S01]  /*77b0*/  FMUL R5, R78.reuse, R5 ;  /* 0x000000054e057220 */ /* 0x040fe20000400000 */
[----:B------:R-:W-:Y:S02]  /*77c0*/  HADD2.F32 R3, -RZ, R148.H0_H0 ;  /* 0x20000094ff037230 */ /* 0x000fe40000004100 */
        /* <DEDUP_REMOVED lines=9> */
[C---:B------:R-:W-:Y:S01]  /*7860*/  FMUL R2, R78.reuse, R21 ;  /* 0x000000154e027220 */ /* 0x040fe20000400000 */
[C---:B------:R-:W-:Y:S01]  /*7870*/  FMUL R21, R78.reuse, R28 ;  /* 0x0000001c4e157220 */ /* 0x040fe20000400000 */
[----:B------:R-:W-:Y:S02]  /*7880*/  HADD2.F32 R130, -RZ, R132.H0_H0 ;  /* 0x20000084ff827230 */ /* 0x000fe40000004100 */
[C---:B------:R-:W-:Y:S01]  /*7890*/  FMUL R6, R78.reuse, R6 ;  /* 0x000000064e067220 */ /* 0x040fe20000400000 */
[----:B------:R-:W-:Y:S02]  /*78a0*/  HADD2.F32 R82, -RZ, R148.H1_H1 ;  /* 0x30000094ff527230 */ /* 0x000fe40000004100 */
[C---:B------:R-:W-:Y:S01]  /*78b0*/  FMUL R7, R78.reuse, R7 ;  /* 0x000000074e077220 */ /* 0x040fe20000400000 */
[----:B------:R-:W-:Y:S02]  /*78c0*/  HADD2.F32 R85, -RZ, R149.H0_H0 ;  /* 0x20000095ff557230 */ /* 0x000fe40000004100 */
[C---:B------:R-:W-:Y:S01]  /*78d0*/  FFMA R6, R81.reuse, R3, R6 ;  /* 0x0000000351067223 */ /* 0x040fe20000000006 */
[----:B------:R-:W-:Y:S02]  /*78e0*/  HADD2.F32 R133, -RZ, R132.H1_H1 ;  /* 0x30000084ff857230 */ /* 0x000fe40000004100 */
[C---:B------:R-:W-:Y:S01]  /*78f0*/  FFMA R7, R81.reuse, R82, R7 ;  /* 0x0000005251077223 */ /* 0x040fe20000000007 */
[C---:B------:R-:W-:Y:S01]  /*7900*/  FFMA R8, R81.reuse, R83, R8 ;  /* 0x0000005351087223 */ /* 0x040fe20000000008 */
[C---:B------:R-:W-:Y:S01]  /*7910*/  FFMA R9, R81.reuse, R84, R9 ;  /* 0x0000005451097223 */ /* 0x040fe20000000009 */
[--C-:B------:R-:W-:Y:S02]  /*7920*/  HADD2.F32 R82, -RZ, R138.reuse.H0_H0 ;  /* 0x2000008aff527230 */ /* 0x100fe40000004100 */
[C---:B------:R-:W-:Y:S01]  /*7930*/  FMUL R10, R78.reuse, R10 ;  /* 0x0000000a4e0a7220 */ /* 0x040fe20000400000 */
[----:B------:R-:W-:Y:S02]  /*7940*/  HADD2.F32 R83, -RZ, R138.H1_H1 ;  /* 0x3000008aff537230 */ /* 0x000fe40000004100 */
[C---:B------:R-:W-:Y:S01]  /*7950*/  FMUL R11, R78.reuse, R11 ;  /* 0x0000000b4e0b7220 */ /* 0x040fe20000400000 */
[----:B------:R-:W-:Y:S02]  /*7960*/  HADD2.F32 R89, -RZ, R150.H0_H0 ;  /* 0x20000096ff597230 */ /* 0x000fe40000004100 */
[C---:B------:R-:W-:Y:S01]  /*7970*/  FFMA R10, R81.reuse, R85, R10 ;  /* 0x00000055510a7223 */ /* 0x040fe2000000000a */
[--C-:B------:R-:W-:Y:S02]  /*7980*/  HADD2.F32 R134, -RZ, R136.reuse.H0_H0 ;  /* 0x20000088ff867230 */ /* 0x100fe40000004100 */
[C---:B------:R-:W-:Y:S01]  /*7990*/  FFMA R11, R81.reuse, R86, R11 ;  /* 0x00000056510b7223 */ /* 0x040fe2000000000b */
[C---:B------:R-:W-:Y:S01]  /*79a0*/  FFMA R12, R81.reuse, R87, R12 ;  /* 0x00000057510c7223 */ /* 0x040fe2000000000c */
[----:B------:R-:W-:Y:S01]  /*79b0*/  FFMA R13, R81, R88, R13 ;  /* 0x00000058510d7223 */ /* 0x000fe2000000000d */
[----:B------:R-:W-:Y:S01]  /*79c0*/  F2FP.SATFINITE.E4M3.F32.PACK_AB_MERGE_C R86, R7, R6, RZ ;  /* 0x000000060756723e */ /* 0x000fe200048070ff */
[C---:B------:R-:W-:Y:S01]  /*79d0*/  FMUL R7, R78.reuse, R24 ;  /* 0x000000184e077220 */ /* 0x040fe20000400000 */
[----:B------:R-:W-:Y:S01]  /*79e0*/  F2FP.SATFINITE.E4M3.F32.PACK_AB_MERGE_C R138, R11, R10, RZ ;  /* 0x0000000a0b8a723e */ /* 0x000fe200048070ff */
[C---:B------:R-:W-:Y:S01]  /*79f0*/  FMUL R10, R78.reuse, R25 ;  /* 0x000000194e0a7220 */ /* 0x040fe20000400000 */
[C---:B------:R-:W-:Y:S01]  /*7a00*/  FMUL R25, R78.reuse, R32 ;  /* 0x000000204e197220 */ /* 0x040fe20000400000 */
[----:B------:R-:W-:Y:S02]  /*7a10*/  HADD2.F32 R137, -RZ, R136.H1_H1 ;  /* 0x30000088ff897230 */ /* 0x000fe40000004100 */
[C---:B------:R-:W-:Y:S01]  /*7a20*/  FMUL R14, R78.reuse, R14 ;  /* 0x0000000e4e0e7220 */ /* 0x040fe20000400000 */
[----:B------:R-:W-:Y:S02]  /*7a30*/  HADD2.F32 R90, -RZ, R150.H1_H1 ;  /* 0x30000096ff5a7230 */ /* 0x000fe40000004100 */
[C---:B------:R-:W-:Y:S01]  /*7a40*/  FMUL R15, R78.reuse, R15 ;  /* 0x0000000f4e0f7220 */ /* 0x040fe20000400000 */
[--C-:B------:R-:W-:Y:S02]  /*7a50*/  HADD2.F32 R93, -RZ, R151.reuse.H0_H0 ;  /* 0x20000097ff5d7230 */ /* 0x100fe40000004100 */
[C---:B------:R-:W-:Y:S01]  /*7a60*/  FFMA R14, R81.reuse, R89, R14 ;  /* 0x00000059510e7223 */ /* 0x040fe2000000000e */
[----:B------:R-:W-:Y:S02]  /*7a70*/  HADD2.F32 R94, -RZ, R151.H1_H1 ;  /* 0x30000097ff5e7230 */ /* 0x000fe40000004100 */
[C---:B------:R-:W-:Y:S01]  /*7a80*/  FFMA R15, R81.reuse, R90, R15 ;  /* 0x0000005a510f7223 */ /* 0x040fe2000000000f */
[C---:B------:R-:W-:Y:S01]  /*7a90*/  FFMA R16, R81.reuse, R91, R16 ;  /* 0x0000005b51107223 */ /* 0x040fe20000000010 */
[----:B------:R-:W-:Y:S01]  /*7aa0*/  FFMA R17, R81, R92, R17 ;  /* 0x0000005c51117223 */ /* 0x000fe20000000011 */
[C---:B------:R-:W-:Y:S01]  /*7ab0*/  FMUL R18, R78.reuse, R18 ;  /* 0x000000124e127220 */ /* 0x040fe20000400000 */
[C---:B------:R-:W-:Y:S01]  /*7ac0*/  FMUL R19, R78.reuse, R19 ;  /* 0x000000134e137220 */ /* 0x040fe20000400000 */
[--C-:B------:R-:W-:Y:S01]  /*7ad0*/  HADD2.F32 R96, -RZ, R152.reuse.H0_H0 ;  /* 0x20000098ff607230 */ /* 0x100fe20000004100 */
[----:B------:R-:W-:Y:S01]  /*7ae0*/  F2FP.SATFINITE.E4M3.F32.PACK_AB_MERGE_C R14, R15, R14, RZ ;  /* 0x0000000e0f0e723e */ /* 0x000fe200048070ff */
[C---:B------:R-:W-:Y:S01]  /*7af0*/  FFMA R18, R81.reuse, R93, R18 ;  /* 0x0000005d51127223 */ /* 0x040fe20000000012 */
[C---:B------:R-:W-:Y:S01]  /*7b00*/  FFMA R19, R81.reuse, R94, R19 ;  /* 0x0000005e51137223 */ /* 0x040fe20000000013 */
[C---:B------:R-:W-:Y:S01]  /*7b10*/  FFMA R0, R81.reuse, R95, R0 ;  /* 0x0000005f51007223 */ /* 0x040fe20000000000 */
[----:B------:R-:W-:Y:S01]  /*7b20*/  FFMA R2, R81, R97, R2 ;  /* 0x0000006151027223 */ /* 0x000fe20000000002 */
[----:B------:R-:W-:Y:S02]  /*7b30*/  HADD2.F32 R99, -RZ, R152.H1_H1 ;  /* 0x30000098ff637230 */ /* 0x000fe40000004100 */
[C---:B------:R-:W-:Y:S01]  /*7b40*/  FMUL R3, R78.reuse, R22 ;  /* 0x000000164e037220 */ /* 0x040fe20000400000 */
[----:B------:R-:W-:Y:S01]  /*7b50*/  F2FP.SATFINITE.E4M3.F32.PACK_AB_MERGE_C R18, R19, R18, RZ ;  /* 0x000000121312723e */ /* 0x000fe200048070ff */
[C---:B------:R-:W-:Y:S01]  /*7b60*/  FMUL R22, R78.reuse, R29 ;  /* 0x0000001d4e167220 */ /* 0x040fe20000400000 */
[C---:B------:R-:W-:Y:S01]  /*7b70*/  FMUL R29, R78.reuse, R36 ;  /* 0x000000244e1d7220 */ /* 0x040fe20000400000 */
[C---:B------:R-:W-:Y:S01]  /*7b80*/  FFMA R3, R81.reuse, R96, R3 ;  /* 0x0000006051037223 */ /* 0x040fe20000000003 */
[C---:B------:R-:W-:Y:S01]  /*7b90*/  FMUL R6, R78.reuse, R23 ;  /* 0x000000174e067220 */ /* 0x040fe20000400000 */
[--C-:B------:R-:W-:Y:S02]  /*7ba0*/  HADD2.F32 R100, -RZ, R153.reuse.H0_H0 ;  /* 0x20000099ff647230 */ /* 0x100fe40000004100 */
[C---:B------:R-:W-:Y:S01]  /*7bb0*/  FMUL R11, R78.reuse, R26 ;  /* 0x0000001a4e0b7220 */ /* 0x040fe20000400000 */
[----:B------:R-:W-:Y:S02]  /*7bc0*/  HADD2.F32 R103, -RZ, R153.H1_H1 ;  /* 0x30000099ff677230 */ /* 0x000fe40000004100 */
[C---:B------:R-:W-:Y:S01]  /*7bd0*/  FFMA R6, R81.reuse, R99, R6 ;  /* 0x0000006351067223 */ /* 0x040fe20000000006 */
[C---:B------:R-:W-:Y:S01]  /*7be0*/  FFMA R7, R81.reuse, R98, R7 ;  /* 0x0000006251077223 */ /* 0x040fe20000000007 */
[C---:B------:R-:W-:Y:S01]  /*7bf0*/  FFMA R10, R81.reuse, R101, R10 ;  /* 0x00000065510a7223 */ /* 0x040fe2000000000a */
[C---:B------:R-:W-:Y:S01]  /*7c00*/  FFMA R11, R81.reuse, R100, R11 ;  /* 0x00000064510b7223 */ /* 0x040fe2000000000b */
[----:B------:R-:W-:Y:S01]  /*7c10*/  FMUL R26, R78, R33 ;  /* 0x000000214e1a7220 */ /* 0x000fe20000400000 */
[----:B------:R-:W-:Y:S01]  /*7c20*/  F2FP.SATFINITE.E4M3.F32.PACK_AB_MERGE_C R3, R6, R3, RZ ;  /* 0x000000030603723e */ /* 0x000fe200048070ff */
[C---:B------:R-:W-:Y:S01]  /*7c30*/  FMUL R33, R78.reuse, R40 ;  /* 0x000000284e217220 */ /* 0x040fe20000400000 */
        /* <DEDUP_REMOVED lines=8> */
[C---:B------:R-:W-:Y:S01]  /*7cc0*/  FMUL R30, R78.reuse, R37 ;  /* 0x000000254e1e7220 */ /* 0x040fe20000400000 */
[C---:B------:R-:W-:Y:S01]  /*7cd0*/  FMUL R37, R78.reuse, R44 ;  /* 0x0000002c4e257220 */ /* 0x040fe20000400000 */
[C---:B------:R-:W-:Y:S01]  /*7ce0*/  FMUL R24, R78.reuse, R31 ;  /* 0x0000001f4e187220 */ /* 0x040fe20000400000 */
[----:B------:R-:W-:Y:S01]  /*7cf0*/  F2FP.F16.E4M3.UNPACK_B R158, R158.H1 ;  /* 0x0000009eff9e723e */ /* 0x000fe200030006ff */
[--C-:B------:R-:W-:Y:S02]  /*7d00*/  HADD2.F32 R108, -RZ, R155.reuse.H0_H0 ;  /* 0x2000009bff6c7230 */ /* 0x100fe40000004100 */
[----:B------:R-:W-:Y:S01]  /*7d10*/  FMUL R27, R78, R34 ;  /* 0x000000224e1b7220 */ /* 0x000fe20000400000 */
[----:B------:R-:W-:Y:S02]  /*7d20*/  HADD2.F32 R111, -RZ, R155.H1_H1 ;  /* 0x3000009bff6f7230 */ /* 0x000fe40000004100 */
[C---:B------:R-:W-:Y:S01]  /*7d30*/  FFMA R24, R81.reuse, R107, R24 ;  /* 0x0000006b51187223 */ /* 0x040fe20000000018 */
[----:B------:R-:W-:Y:S01]  /*7d40*/  F2FP.F16.E4M3.UNPACK_B R159, R159.H1 ;  /* 0x0000009fff9f723e */ /* 0x000fe200030006ff */
[C---:B------:R-:W-:Y:S01]  /*7d50*/  FFMA R25, R81.reuse, R106, R25 ;  /* 0x0000006a51197223 */ /* 0x040fe20000000019 */
[C---:B------:R-:W-:Y:S01]  /*7d60*/  FFMA R26, R81.reuse, R109, R26 ;  /* 0x0000006d511a7223 */ /* 0x040fe2000000001a */
[----:B------:R-:W-:Y:S01]  /*7d70*/  F2FP.F16.E4M3.UNPACK_B R160, R160.H1 ;  /* 0x000000a0ffa0723e */ /* 0x000fe200030006ff */
[C---:B------:R-:W-:Y:S01]  /*7d80*/  FFMA R27, R81.reuse, R108, R27 ;  /* 0x0000006c511b7223 */ /* 0x040fe2000000001b */
[----:B------:R-:W-:Y:S01]  /*7d90*/  F2FP.SATFINITE.E4M3.F32.PACK_AB_MERGE_C R6, R24, R23, RZ ;  /* 0x000000171806723e */ /* 0x000fe200048070ff */
[C---:B------:R-:W-:Y:S01]  /*7da0*/  FMUL R34, R78.reuse, R41 ;  /* 0x000000294e227220 */ /* 0x040fe20000400000 */
[C---:B------:R-:W-:Y:S01]  /*7db0*/  FMUL R41, R78.reuse, R48 ;  /* 0x000000304e297220 */ /* 0x040fe20000400000 */
[----:B------:R-:W-:Y:S01]  /*7dc0*/  FMUL R28, R78, R35 ;  /* 0x000000234e1c7220 */ /* 0x000fe20000400000 */
[----:B------:R-:W-:Y:S01]  /*7dd0*/  F2FP.F16.E4M3.UNPACK_B R161, R161.H1 ;  /* 0x000000a1ffa1723e */ /* 0x000fe200030006ff */
[--C-:B------:R-:W-:Y:S01]  /*7de0*/  HADD2.F32 R112, -RZ, R156.reuse.H0_H0 ;  /* 0x2000009cff707230 */ /* 0x100fe20000004100 */
[----:B------:R-:W-:Y:S01]  /*7df0*/  F2FP.SATFINITE.E4M3.F32.PACK_AB_MERGE_C R6, R22, R21, R6 ;  /* 0x000000151606723e */ /* 0x000fe20004807006 */
[C---:B------:R-:W-:Y:S01]  /*7e00*/  FFMA R28, R81.reuse, R111, R28 ;  /* 0x0000006f511c7223 */ /* 0x040fe2000000001c */
[C---:B------:R-:W-:Y:S01]  /*7e10*/  FFMA R29, R81.reuse, R110, R29 ;  /* 0x0000006e511d7223 */ /* 0x040fe2000000001d */
[C---:B------:R-:W-:Y:S01]  /*7e20*/  FFMA R30, R81.reuse, R113, R30 ;  /* 0x00000071511e7223 */ /* 0x040fe2000000001e */
[----:B------:R-:W-:Y:S02]  /*7e30*/  HADD2.F32 R115, -RZ, R156.H1_H1 ;  /* 0x3000009cff737230 */ /* 0x000fe40000004100 */
[C---:B------:R-:W-:Y:S01]  /*7e40*/  FMUL R31, R78.reuse, R38 ;  /* 0x000000264e1f7220 */ /* 0x040fe20000400000 */
[----:B------:R-:W-:Y:S01]  /*7e50*/  F2FP.F16.E4M3.UNPACK_B R162, R162.H1 ;  /* 0x000000a2ffa2723e */ /* 0x000fe200030006ff */
[C---:B------:R-:W-:Y:S01]  /*7e60*/  FMUL R38, R78.reuse, R45 ;  /* 0x0000002d4e267220 */ /* 0x040fe20000400000 */
[C---:B------:R-:W-:Y:S01]  /*7e70*/  FMUL R45, R78.reuse, R52 ;  /* 0x000000344e2d7220 */ /* 0x040fe20000400000 */
[----:B------:R-:W-:Y:S01]  /*7e80*/  F2FP.F16.E4M3.UNPACK_B R163, R163.H1 ;  /* 0x000000a3ffa3723e */ /* 0x000fe200030006ff */
[----:B------:R-:W-:Y:S01]  /*7e90*/  FFMA R31, R81, R112, R31 ;  /* 0x00000070511f7223 */ /* 0x000fe2000000001f */
[----:B------:R-:W-:Y:S01]  /*7ea0*/  FMUL R52, R78, R59 ;  /* 0x0000003b4e347220 */ /* 0x000fe20000400000 */
[----:B------:R-:W-:Y:S01]  /*7eb0*/  IADD3 R76, PT, PT, R76, 0x1, RZ ;  /* 0x000000014c4c7810 */ /* 0x000fe20007ffe0ff */
[C---:B------:R-:W-:Y:S01]  /*7ec0*/  FMUL R59, R78.reuse, R66 ;  /* 0x000000424e3b7220 */ /* 0x040fe20000400000 */
[----:B------:R-:W-:Y:S01]  /*7ed0*/  F2FP.SATFINITE.E4M3.F32.PACK_AB_MERGE_C R66, R13, R12, R14 ;  /* 0x0000000c0d42723e */ /* 0x000fe2000480700e */
[C---:B------:R-:W-:Y:S01]  /*7ee0*/  FMUL R32, R78.reuse, R39 ;  /* 0x000000274e207220 */ /* 0x040fe20000400000 */
[--C-:B------:R-:W-:Y:S02]  /*7ef0*/  HADD2.F32 R116, -RZ, R157.reuse.H0_H0 ;  /* 0x2000009dff747230 */ /* 0x100fe40000004100 */
[C---:B------:R-:W-:Y:S01]  /*7f00*/  FMUL R35, R78.reuse, R42 ;  /* 0x0000002a4e237220 */ /* 0x040fe20000400000 */
[----:B------:R-:W-:Y:S02]  /*7f10*/  HADD2.F32 R119, -RZ, R157.H1_H1 ;  /* 0x3000009dff777230 */ /* 0x000fe40000004100 */
[C---:B------:R-:W-:Y:S01]  /*7f20*/  FFMA R32, R81.reuse, R115, R32 ;  /* 0x0000007351207223 */ /* 0x040fe20000000020 */
[----:B------:R-:W-:Y:S01]  /*7f30*/  FMUL R36, R78, R43 ;  /* 0x0000002b4e247220 */ /* 0x000fe20000400000 */
[C---:B------:R-:W-:Y:S01]  /*7f40*/  FFMA R33, R81.reuse, R114, R33 ;  /* 0x0000007251217223 */ /* 0x040fe20000000021 */
[C---:B------:R-:W-:Y:S01]  /*7f50*/  FFMA R34, R81.reuse, R117, R34 ;  /* 0x0000007551227223 */ /* 0x040fe20000000022 */
[--C-:B------:R-:W-:Y:S01]  /*7f60*/  HADD2.F32 R120, -RZ, R158.reuse.H0_H0 ;  /* 0x2000009eff787230 */ /* 0x100fe20000004100 */
[----:B------:R-:W-:Y:S01]  /*7f70*/  F2FP.SATFINITE.E4M3.F32.PACK_AB_MERGE_C R32, R32, R31, RZ ;  /* 0x0000001f2020723e */ /* 0x000fe200048070ff */
[C---:B------:R-:W-:Y:S01]  /*7f80*/  FFMA R35, R81.reuse, R116, R35 ;  /* 0x0000007451237223 */ /* 0x040fe20000000023 */
[----:B------:R-:W-:Y:S02]  /*7f90*/  HADD2.F32 R123, -RZ, R158.H1_H1 ;  /* 0x3000009eff7b7230 */ /* 0x000fe40000004100 */
[----:B------:R-:W-:Y:S01]  /*7fa0*/  FMUL R39, R78, R46 ;  /* 0x0000002e4e277220 */ /* 0x000fe20000400000 */
[----:B------:R-:W-:Y:S01]  /*7fb0*/  F2FP.SATFINITE.E4M3.F32.PACK_AB_MERGE_C R32, R30, R29, R32 ;  /* 0x0000001d1e20723e */ /* 0x000fe20004807020 */
[C---:B------:R-:W-:Y:S01]  /*7fc0*/  FFMA R36, R81.reuse, R119, R36 ;  /* 0x0000007751247223 */ /* 0x040fe20000000024 */
[C---:B------:R-:W-:Y:S01]  /*7fd0*/  FMUL R40, R78.reuse, R47 ;  /* 0x0000002f4e287220 */ /* 0x040fe20000400000 */
[C---:B------:R-:W-:Y:S01]  /*7fe0*/  FFMA R37, R81.reuse, R118, R37 ;  /* 0x0000007651257223 */ /* 0x040fe20000000025 */
[C---:B------:R-:W-:Y:S01]  /*7ff0*/  FFMA R38, R81.reuse, R121, R38 ;  /* 0x0000007951267223 */ /* 0x040fe20000000026 */
[C---:B------:R-:W-:Y:S01]  /*8000*/  FMUL R42, R78.reuse, R49 ;  /* 0x000000314e2a7220 */ /* 0x040fe20000400000 */
[--C-:B------:R-:W-:Y:S02]  /*8010*/  HADD2.F32 R124, -RZ, R159.reuse.H0_H0 ;  /* 0x2000009fff7c7230 */ /* 0x100fe40000004100 */
[C---:B------:R-:W-:Y:S01]  /*8020*/  FFMA R39, R81.reuse, R120, R39 ;  /* 0x0000007851277223 */ /* 0x040fe20000000027 */
[----:B------:R-:W-:Y:S02]  /*8030*/  HADD2.F32 R127, -RZ, R159.H1_H1 ;  /* 0x3000009fff7f7230 */ /* 0x000fe40000004100 */
[C---:B------:R-:W-:Y:S01]  /*8040*/  FMUL R43, R78.reuse, R50 ;  /* 0x000000324e2b7220 */ /* 0x040fe20000400000 */
[C---:B------:R-:W-:Y:S01]  /*8050*/  FFMA R40, R81.reuse, R123, R40 ;  /* 0x0000007b51287223 */ /* 0x040fe20000000028 */
[C---:B------:R-:W-:Y:S01]  /*8060*/  FMUL R44, R78.reuse, R51 ;  /* 0x000000334e2c7220 */ /* 0x040fe20000400000 */
[C---:B------:R-:W-:Y:S01]  /*8070*/  FFMA R41, R81.reuse, R122, R41 ;  /* 0x0000007a51297223 */ /* 0x040fe20000000029 */
[C---:B------:R-:W-:Y:S01]  /*8080*/  FMUL R50, R78.reuse, R57 ;  /* 0x000000394e327220 */ /* 0x040fe20000400000 */
[C---:B------:R-:W-:Y:S01]  /*8090*/  FMUL R57, R78.reuse, R64 ;  /* 0x000000404e397220 */ /* 0x040fe20000400000 */
[----:B------:R-:W-:Y:S01]  /*80a0*/  FFMA R42, R81, R125, R42 ;  /* 0x0000007d512a7223 */ /* 0x000fe2000000002a */
[C---:B------:R-:W-:Y:S01]  /*80b0*/  FMUL R46, R78.reuse, R53 ;  /* 0x000000354e2e7220 */ /* 0x040fe20000400000 */
[--C-:B------:R-:W-:Y:S01]  /*80c0*/  HADD2.F32 R128, -RZ, R160.reuse.H0_H0 ;  /* 0x200000a0ff807230 */ /* 0x100fe20000004100 */
[----:B------:R-:W-:Y:S01]  /*80d0*/  F2FP.SATFINITE.E4M3.F32.PACK_AB_MERGE_C R64, R5, R4, R86 ;  /* 0x000000040540723e */ /* 0x000fe20004807056 */
[C---:B------:R-:W-:Y:S01]  /*80e0*/  FMUL R51, R78.reuse, R58 ;  /* 0x0000003a4e337220 */ /* 0x040fe20000400000 */
[C---:B------:R-:W-:Y:S01]  /*80f0*/  FMUL R53, R78.reuse, R60 ;  /* 0x0000003c4e357220 */ /* 0x040fe20000400000 */
[C---:B------:R-:W-:Y:S01]  /*8100*/  FFMA R43, R81.reuse, R124, R43 ;  /* 0x0000007c512b7223 */ /* 0x040fe2000000002b */
[----:B------:R-:W-:Y:S02]  /*8110*/  HADD2.F32 R131, -RZ, R160.H1_H1 ;  /* 0x300000a0ff837230 */ /* 0x000fe40000004100 */
[C---:B------:R-:W-:Y:S01]  /*8120*/  FMUL R47, R78.reuse, R54 ;  /* 0x000000364e2f7220 */ /* 0x040fe20000400000 */
[C---:B------:R-:W-:Y:S01]  /*8130*/  FMUL R58, R78.reuse, R65 ;  /* 0x000000414e3a7220 */ /* 0x040fe20000400000 */
[----:B------:R-:W-:Y:S01]  /*8140*/  FMUL R60, R78, R67 ;  /* 0x000000434e3c7220 */ /* 0x000fe20000400000 */
[----:B------:R-:W-:Y:S01]  /*8150*/  F2FP.SATFINITE.E4M3.F32.PACK_AB_MERGE_C R5, R20, R11, RZ ;  /* 0x0000000b1405723e */ /* 0x000fe200048070ff */
[----:B------:R-:W-:Y:S01]  /*8160*/  FFMA R44, R81, R127, R44 ;  /* 0x0000007f512c7223 */ /* 0x000fe2000000002c */
[C---:B------:R-:W-:Y:S01]  /*8170*/  FMUL R48, R78.reuse, R55 ;  /* 0x000000374e307220 */ /* 0x040fe20000400000 */
[----:B------:R-:W-:Y:S01]  /*8180*/  F2FP.SATFINITE.E4M3.F32.PACK_AB_MERGE_C R65, R9, R8, R138 ;  /* 0x000000080941723e */ /* 0x000fe2000480708a */
[----:B------:R-:W-:Y:S01]  /*8190*/  FFMA R45, R81, R126, R45 ;  /* 0x0000007e512d7223 */ /* 0x000fe2000000002d */
[----:B------:R-:W-:Y:S01]  /*81a0*/  F2FP.SATFINITE.E4M3.F32.PACK_AB_MERGE_C R67, R17, R16, R18 ;  /* 0x000000101143723e */ /* 0x000fe20004807012 */
[----:B------:R-:W-:Y:S01]  /*81b0*/  FMUL R49, R78, R56 ;  /* 0x000000384e317220 */ /* 0x000fe20000400000 */
[C---:B------:R-:W-:Y:S01]  /*81c0*/  FFMA R46, R81.reuse, R129, R46 ;  /* 0x00000081512e7223 */ /* 0x040fe2000000002e */
[--C-:B------:R-:W-:Y:S02]  /*81d0*/  HADD2.F32 R132, -RZ, R161.reuse.H0_H0 ;  /* 0x200000a1ff847230 */ /* 0x100fe40000004100 */
[C---:B------:R-:W-:Y:S01]  /*81e0*/  FFMA R47, R81.reuse, R128, R47 ;  /* 0x00000080512f7223 */ /* 0x040fe2000000002f */
[----:B------:R1:W-:Y:S01]  /*81f0*/  STS.128 [R172+UR49+0x6200], R64 ;  /* 0x00620040ac007988 */ /* 0x0003e20008000c31 */
[----:B------:R-:W-:Y:S01]  /*8200*/  HADD2.F32 R135, -RZ, R161.H1_H1 ;  /* 0x300000a1ff877230 */ /* 0x000fe20000004100 */
[----:B------:R-:W-:Y:S01]  /*8210*/  F2FP.SATFINITE.E4M3.F32.PACK_AB_MERGE_C R5, R10, R7, R5 ;  /* 0x000000070a05723e */ /* 0x000fe20004807005 */
[C---:B------:R-:W-:Y:S01]  /*8220*/  FFMA R48, R81.reuse, R131, R48 ;  /* 0x0000008351307223 */ /* 0x040fe20000000030 */
[----:B------:R-:W-:Y:S01]  /*8230*/  F2FP.SATFINITE.E4M3.F32.PACK_AB_MERGE_C R7, R28, R27, RZ ;  /* 0x0000001b1c07723e */ /* 0x000fe200048070ff */
        /* <DEDUP_REMOVED lines=8> */
[----:B------:R-:W-:Y:S01]  /*82c0*/  FMUL R56, R78, R63 ;  /* 0x0000003f4e387220 */ /* 0x000fe20000400000 */
[----:B------:R-:W-:Y:S01]  /*82d0*/  F2FP.SATFINITE.E4M3.F32.PACK_AB_MERGE_C R4, R2, R0, R3 ;  /* 0x000000000204723e */ /* 0x000fe20004807003 */
[C---:B------:R-:W-:Y:S01]  /*82e0*/  FFMA R53, R81.reuse, R134, R53 ;  /* 0x0000008651357223 */ /* 0x040fe20000000035 */
[----:B------:R-:W-:Y:S01]  /*82f0*/  F2FP.SATFINITE.E4M3.F32.PACK_AB_MERGE_C R7, R26, R25, R7 ;  /* 0x000000191a07723e */ /* 0x000fe20004807007 */
[C---:B------:R-:W-:Y:S01]  /*8300*/  FFMA R54, R81.reuse, R137, R54 ;  /* 0x0000008951367223 */ /* 0x040fe20000000036 */
[--C-:B------:R-:W-:Y:S02]  /*8310*/  HADD2.F32 R84, -RZ, R163.reuse.H0_H0 ;  /* 0x200000a3ff547230 */ /* 0x100fe40000004100 */
[C---:B------:R-:W-:Y:S01]  /*8320*/  FFMA R55, R81.reuse, R136, R55 ;  /* 0x0000008851377223 */ /* 0x040fe20000000037 */
[----:B------:R-:W-:Y:S01]  /*8330*/  HADD2.F32 R85, -RZ, R163.H1_H1 ;  /* 0x300000a3ff557230 */ /* 0x000fe20000004100 */
[----:B------:R1:W-:Y:S01]  /*8340*/  STS.128 [R204+0x6010], R4 ;  /* 0x00601004cc007388 */ /* 0x0003e20000000c00 */
[----:B------:R-:W-:Y:S01]  /*8350*/  F2FP.SATFINITE.E4M3.F32.PACK_AB_MERGE_C R35, R36, R35, RZ ;  /* 0x000000232423723e */ /* 0x000fe200048070ff */
[C---:B------:R-:W-:Y:S01]  /*8360*/  FFMA R56, R81.reuse, R139, R56 ;  /* 0x0000008b51387223 */ /* 0x040fe20000000038 */
[----:B------:R-:W-:Y:S01]  /*8370*/  F2FP.SATFINITE.E4M3.F32.PACK_AB_MERGE_C R39, R40, R39, RZ ;  /* 0x000000272827723e */ /* 0x000fe200048070ff */
[C---:B------:R-:W-:Y:S01]  /*8380*/  FFMA R57, R81.reuse, R82, R57 ;  /* 0x0000005251397223 */ /* 0x040fe20000000039 */
[----:B------:R-:W-:Y:S01]  /*8390*/  F2FP.SATFINITE.E4M3.F32.PACK_AB_MERGE_C R43, R44, R43, RZ ;  /* 0x0000002b2c2b723e */ /* 0x000fe200048070ff */
[C---:B------:R-:W-:Y:S01]  /*83a0*/  FFMA R58, R81.reuse, R83, R58 ;  /* 0x00000053513a7223 */ /* 0x040fe2000000003a */
[C---:B------:R-:W-:Y:S01]  /*83b0*/  FFMA R59, R81.reuse, R84, R59 ;  /* 0x00000054513b7223 */ /* 0x040fe2000000003b */
[----:B------:R-:W-:Y:S01]  /*83c0*/  F2FP.SATFINITE.E4M3.F32.PACK_AB_MERGE_C R33, R34, R33, R35 ;  /* 0x000000212221723e */ /* 0x000fe20004807023 */
        /* <DEDUP_REMOVED lines=11> */
[----:B------:R-:W-:Y:S05]  /*8480*/  F2FP.SATFINITE.E4M3.F32.PACK_AB_MERGE_C R51, R58, R57, R59 ;  /* 0x000000393a33723e */ /* 0x000fea000480703b */
        /* <DEDUP_REMOVED lines=9> */
[----:B------:R-:W-:Y:S02]  /*8520*/  UIADD3 UR8, UP0, UPT, UR52, 0x680, URZ ;  /* 0x0000068034087890 */ /* 0x000fe4000ff1e0ff */
[----:B------:R-:W-:Y:S02]  /*8530*/  UIADD3 UR5, UPT, UPT, UR41, 0x40, URZ ;  /* 0x0000004029057890 */ /* 0x000fe4000fffe0ff */
[----:B------:R-:W-:Y:S02]  /*8540*/  UIADD3 UR4, UPT, UPT, UR49, 0x6200, URZ ;  /* 0x0000620031047890 */ /* 0x000fe4000fffe0ff */
[----:B------:R-:W-:Y:S01]  /*8550*/  UIADD3.X UR9, UPT, UPT, URZ, UR53, URZ, UP0, !UPT ;  /* 0x00000035ff097290 */ /* 0x000fe200087fe4ff */
[----:B------:R-:W-:Y:S01]  /*8560*/  UMOV UR6, UR42 ;  /* 0x0000002a00067c82 */ /* 0x000fe20008000000 */
[----:B------:R-:W-:Y:S07]  /*8570*/  UMOV UR7, UR36 ;  /* 0x0000002400077c82 */ /* 0x000fee0008000000 */
[----:B------:R2:W-:Y:S01]  /*8580*/  UTMASTG.3D [UR4], [UR8] ;  /* 0x00000004080073b5 */ /* 0x0005e20008010000 */
[----:B------:R0:W-:Y:S01]  /*8590*/  UTMACMDFLUSH ;  /* 0x00000000000079b7 */ /* 0x0001e20000000000 */
[----:B--2---:R-:W-:Y:S04]  /*85a0*/  DEPBAR.LE SB0, 0x1 ;  /* 0x000080400000791a */ /* 0x004fe80000000000 */
.L_x_113:
[----:B------:R-:W-:Y:S05]  /*85b0*/  BSYNC.RECONVERGENT B0 ;  /* 0x0000000000007941 */ /* 0x000fea0003800200 */
.L_x_112:
[----:B------:R-:W-:Y:S01]  /*85c0*/  BAR.SYNC.DEFER_BLOCKING 0x1, 0x80 ;  /* 0x0042000000007b1d */ /* 0x000fe20000010000 */
[----:B------:R-:W-:Y:S01]  /*85d0*/  ISETP.NE.AND P2, PT, R194, RZ, PT ;  /* 0x000000ffc200720c */ /* 0x000fe20003f45270 */
[----:B------:R-:W-:Y:S01]  /*85e0*/  IMAD.IADD R20, R75, 0x1, R147 ;  /* 0x000000014b147824 */ /* 0x000fe200078e0293 */
[----:B------:R-:W-:Y:S01]  /*85f0*/  ISETP.NE.AND P0, PT, R195, 0x2, PT ;  /* 0x00000002c300780c */ /* 0x000fe20003f05270 */
[----:B------:R-:W-:Y:S01]  /*8600*/  IMAD.IADD R21, R77, 0x1, R170 ;  /* 0x000000014d157824 */ /* 0x000fe200078e02aa */
[----:B------:R-:W-:Y:S02]  /*8610*/  ISETP.NE.AND P1, PT, R76, 0x4, PT ;  /* 0x000000044c00780c */ /* 0x000fe40003f25270 */
[----:B------:R-:W-:Y:S02]  /*8620*/  SEL R3, RZ, 0x1, P0 ;  /* 0x00000001ff037807 */ /* 0x000fe40000000000 */
[----:B------:R-:W-:Y:S02]  /*8630*/  SEL R0, RZ, 0x1, P1 ;  /* 0x00000001ff007807 */ /* 0x000fe40000800000 */
[----:B------:R-:W-:Y:S02]  /*8640*/  LOP3.LUT R182, R182, R3, RZ, 0x3c, !PT ;  /* 0x00000003b6b67212 */ /* 0x000fe400078e3cff */
[----:B------:R-:W-:Y:S02]  /*8650*/  LOP3.LUT R183, R183, R0, RZ, 0x3c, !PT ;  /* 0x00000000b7b77212 */ /* 0x000fe400078e3cff */
[----:B------:R-:W-:Y:S02]  /*8660*/  @P2 R2UR UR36, R179 ;  /* 0x00000000b32422ca */ /* 0x000fe400000e0000 */
[----:B------:R-:W-:Y:S02]  /*8670*/  SEL R195, R195, RZ, P0 ;  /* 0x000000ffc3c37207 */ /* 0x000fe40000000000 */
[----:B------:R-:W-:Y:S01]  /*8680*/  SEL R76, R76, RZ, P1 ;  /* 0x000000ff4c4c7207 */ /* 0x000fe20000800000 */
[----:B------:R-:W-:Y:S10]  /*8690*/  @P2 BRA `(.L_x_114) ;  /* 0xffffffc400bc2947 */ /* 0x000ff4000383ffff */
[----:B------:R-:W-:Y:S05]  /*86a0*/  EXIT ;  /* 0x000000000000794d */ /* 0x000fea0003800000 */
.L_x_20:
[----:B--2---:R2:W1:Y:S02]  /*86b0*/  SYNCS.PHASECHK.TRANS64.TRYWAIT P0, [R3+URZ+0x160], R2 ;  /* 0x00016002030075a7 */ /* 0x00446400080011ff */
[----:B-1----:R-:W-:Y:S05]  /*86c0*/  @!P0 NANOSLEEP.SYNCS 0x989680 ;  /* 0x009896800000895d */ /* 0x002fea0003900000 */
[----:B------:R-:W1:Y:S02]  /*86d0*/  @!P0 SYNCS.PHASECHK.TRANS64 P0, [R3+URZ+0x160], R2 ;  /* 0x00016002030085a7 */ /* 0x000e6400080010ff */
[----:B-1----:R-:W-:Y:S05]  /*86e0*/  @!P0 BRA `(.L_x_20) ;  /* 0xfffffffc00f08947 */ /* 0x002fea000383ffff */
[----:B------:R-:W-:Y:S05]  /*86f0*/  BRA `(.L_x_115) ;  /* 0xffffff8c00f47947 */ /* 0x000fea000383ffff */
.L_x_23:
[----:B-1----:R-:W-:-:S07]  /*8700*/  MOV R2, UR33 ;  /* 0x0000002100027c02 */ /* 0x002fce0008000f00 */
.L_x_116:
[----:B-1----:R1:W2:Y:S02]  /*8710*/  SYNCS.PHASECHK.TRANS64.TRYWAIT P0, [R2+URZ+0x60], R5 ;  /* 0x00006005020075a7 */ /* 0x0022a400080011ff */
[----:B--2---:R-:W-:Y:S05]  /*8720*/  @!P0 NANOSLEEP.SYNCS 0x989680 ;  /* 0x009896800000895d */ /* 0x004fea0003900000 */
[----:B------:R-:W2:Y:S02]  /*8730*/  @!P0 SYNCS.PHASECHK.TRANS64 P0, [R2+URZ+0x60], R5 ;  /* 0x00006005020085a7 */ /* 0x000ea400080010ff */
[----:B--2---:R-:W-:Y:S05]  /*8740*/  @!P0 BRA `(.L_x_116) ;  /* 0xfffffffc00f08947 */ /* 0x004fea000383ffff */
[----:B------:R-:W-:Y:S05]  /*8750*/  BRA `(.L_x_22) ;  /* 0xffffff9000447947 */ /* 0x000fea000383ffff */
.L_x_29:
[----:B-1----:R-:W-:-:S07]  /*8760*/  MOV R2, UR17 ;  /* 0x0000001100027c02 */ /* 0x002fce0008000f00 */
.L_x_117:
[----:B-1----:R1:W2:Y:S02]  /*8770*/  SYNCS.PHASECHK.TRANS64.TRYWAIT P0, [R2+URZ+0x60], R5 ;  /* 0x00006005020075a7 */ /* 0x0022a400080011ff */
[----:B--2---:R-:W-:Y:S05]  /*8780*/  @!P0 NANOSLEEP.SYNCS 0x989680 ;  /* 0x009896800000895d */ /* 0x004fea0003900000 */
[----:B------:R-:W2:Y:S02]  /*8790*/  @!P0 SYNCS.PHASECHK.TRANS64 P0, [R2+URZ+0x60], R5 ;  /* 0x00006005020085a7 */ /* 0x000ea400080010ff */
[----:B--2---:R-:W-:Y:S05]  /*87a0*/  @!P0 BRA `(.L_x_117) ;  /* 0xfffffffc00f08947 */ /* 0x004fea000383ffff */
[----:B------:R-:W-:Y:S05]  /*87b0*/  BRA `(.L_x_28) ;  /* 0xffffff9000e87947 */ /* 0x000fea000383ffff */
.L_x_33:
[----:B-1----:R1:W2:Y:S02]  /*87c0*/  SYNCS.PHASECHK.TRANS64.TRYWAIT P0, [R2+URZ+0xf0], R3 ;  /* 0x0000f003020075a7 */ /* 0x0022a400080011ff */
[----:B--2---:R-:W-:Y:S05]  /*87d0*/  @!P0 NANOSLEEP.SYNCS 0x989680 ;  /* 0x009896800000895d */ /* 0x004fea0003900000 */
[----:B------:R-:W2:Y:S02]  /*87e0*/  @!P0 SYNCS.PHASECHK.TRANS64 P0, [R2+URZ+0xf0], R3 ;  /* 0x0000f003020085a7 */ /* 0x000ea400080010ff */
[----:B--2---:R-:W-:Y:S05]  /*87f0*/  @!P0 BRA `(.L_x_33) ;  /* 0xfffffffc00f08947 */ /* 0x004fea000383ffff */
[----:B------:R-:W-:Y:S05]  /*8800*/  BRA `(.L_x_118) ;  /* 0xffffff9400747947 */ /* 0x000fea000383ffff */
.L_x_37:
[----:B----4-:R-:W-:-:S07]  /*8810*/  MOV R0, UR5 ;  /* 0x0000000500007c02 */ /* 0x010fce0008000f00 */
.L_x_119:
[----:B-1----:R1:W2:Y:S02]  /*8820*/  SYNCS.PHASECHK.TRANS64.TRYWAIT P0, [R0+URZ], R3 ;  /* 0x00000003000075a7 */ /* 0x0022a400080011ff */
[----:B--2---:R-:W-:Y:S05]  /*8830*/  @!P0 NANOSLEEP.SYNCS 0x989680 ;  /* 0x009896800000895d */ /* 0x004fea0003900000 */
[----:B------:R-:W2:Y:S02]  /*8840*/  @!P0 SYNCS.PHASECHK.TRANS64 P0, [R0+URZ], R3 ;  /* 0x00000003000085a7 */ /* 0x000ea400080010ff */
[----:B--2---:R-:W-:Y:S05]  /*8850*/  @!P0 BRA `(.L_x_119) ;  /* 0xfffffffc00f08947 */ /* 0x004fea000383ffff */
[----:B------:R-:W-:Y:S05]  /*8860*/  BRA `(.L_x_120) ;  /* 0xffffff9800e47947 */ /* 0x000fea000383ffff */
.L_x_38:
[----:B----4-:R-:W-:-:S07]  /*8870*/  MOV R0, UR5 ;  /* 0x0000000500007c02 */ /* 0x010fce0008000f00 */
.L_x_121:
[----:B-1----:R1:W2:Y:S02]  /*8880*/  SYNCS.PHASECHK.TRANS64.TRYWAIT P0, [R0+URZ], R3 ;  /* 0x00000003000075a7 */ /* 0x0022a400080011ff */
[----:B--2---:R-:W-:Y:S05]  /*8890*/  @!P0 NANOSLEEP.SYNCS 0x989680 ;  /* 0x009896800000895d */ /* 0x004fea0003900000 */
[----:B------:R-:W2:Y:S02]  /*88a0*/  @!P0 SYNCS.PHASECHK.TRANS64 P0, [R0+URZ], R3 ;  /* 0x00000003000085a7 */ /* 0x000ea400080010ff */
[----:B--2---:R-:W-:Y:S05]  /*88b0*/  @!P0 BRA `(.L_x_121) ;  /* 0xfffffffc00f08947 */ /* 0x004fea000383ffff */
[----:B------:R-:W-:Y:S05]  /*88c0*/  BRA `(.L_x_122) ;  /* 0xffffff9800f07947 */ /* 0x000fea000383ffff */
.L_x_39:
[----:B----4-:R-:W-:-:S07]  /*88d0*/  MOV R0, UR5 ;  /* 0x0000000500007c02 */ /* 0x010fce0008000f00 */
.L_x_123:
[----:B-1----:R1:W2:Y:S02]  /*88e0*/  SYNCS.PHASECHK.TRANS64.TRYWAIT P0, [R0+URZ], R3 ;  /* 0x00000003000075a7 */ /* 0x0022a400080011ff */
[----:B--2---:R-:W-:Y:S05]  /*88f0*/  @!P0 NANOSLEEP.SYNCS 0x989680 ;  /* 0x009896800000895d */ /* 0x004fea0003900000 */
[----:B------:R-:W2:Y:S02]  /*8900*/  @!P0 SYNCS.PHASECHK.TRANS64 P0, [R0+URZ], R3 ;  /* 0x00000003000085a7 */ /* 0x000ea400080010ff */
[----:B--2---:R-:W-:Y:S05]  /*8910*/  @!P0 BRA `(.L_x_123) ;  /* 0xfffffffc00f08947 */ /* 0x004fea000383ffff */
[----:B------:R-:W-:Y:S05]  /*8920*/  BRA `(.L_x_124) ;  /* 0xffffff9800fc7947 */ /* 0x000fea000383ffff */
.L_x_40:
[----:B----4-:R-:W-:-:S07]  /*8930*/  MOV R0, UR5 ;  /* 0x0000000500007c02 */ /* 0x010fce0008000f00 */
.L_x_125:
[----:B-1----:R1:W2:Y:S02]  /*8940*/  SYNCS.PHASECHK.TRANS64.TRYWAIT P0, [R0+URZ], R3 ;  /* 0x00000003000075a7 */ /* 0x0022a400080011ff */
[----:B--2---:R-:W-:Y:S05]  /*8950*/  @!P0 NANOSLEEP.SYNCS 0x989680 ;  /* 0x009896800000895d */ /* 0x004fea0003900000 */
[----:B------:R-:W2:Y:S02]  /*8960*/  @!P0 SYNCS.PHASECHK.TRANS64 P0, [R0+URZ], R3 ;  /* 0x00000003000085a7 */ /* 0x000ea400080010ff */
[----:B--2---:R-:W-:Y:S05]  /*8970*/  @!P0 BRA `(.L_x_125) ;  /* 0xfffffffc00f08947 */ /* 0x004fea000383ffff */
[----:B------:R-:W-:Y:S05]  /*8980*/  BRA `(.L_x_126) ;  /* 0xffffff9c00087947 */ /* 0x000fea000383ffff */
.L_x_41:
[----:B----4-:R-:W-:-:S07]  /*8990*/  MOV R0, UR5 ;  /* 0x0000000500007c02 */ /* 0x010fce0008000f00 */
.L_x_127:
[----:B-1----:R1:W2:Y:S02]  /*89a0*/  SYNCS.PHASECHK.TRANS64.TRYWAIT P0, [R0+URZ], R3 ;  /* 0x00000003000075a7 */ /* 0x0022a400080011ff */
[----:B--2---:R-:W-:Y:S05]  /*89b0*/  @!P0 NANOSLEEP.SYNCS 0x989680 ;  /* 0x009896800000895d */ /* 0x004fea0003900000 */
[----:B------:R-:W2:Y:S02]  /*89c0*/  @!P0 SYNCS.PHASECHK.TRANS64 P0, [R0+URZ], R3 ;  /* 0x00000003000085a7 */ /* 0x000ea400080010ff */
[----:B--2---:R-:W-:Y:S05]  /*89d0*/  @!P0 BRA `(.L_x_127) ;  /* 0xfffffffc00f08947 */ /* 0x004fea000383ffff */
[----:B------:R-:W-:Y:S05]  /*89e0*/  BRA `(.L_x_128) ;  /* 0xffffff9c00147947 */ /* 0x000fea000383ffff */
.L_x_42:
[----:B----4-:R-:W-:-:S07]  /*89f0*/  MOV R0, UR5 ;  /* 0x0000000500007c02 */ /* 0x010fce0008000f00 */
.L_x_129:
[----:B-1----:R1:W2:Y:S02]  /*8a00*/  SYNCS.PHASECHK.TRANS64.TRYWAIT P0, [R0+URZ], R3 ;  /* 0x00000003000075a7 */ /* 0x0022a400080011ff */
[----:B--2---:R-:W-:Y:S05]  /*8a10*/  @!P0 NANOSLEEP.SYNCS 0x989680 ;  /* 0x009896800000895d */ /* 0x004fea0003900000 */
[----:B------:R-:W2:Y:S02]  /*8a20*/  @!P0 SYNCS.PHASECHK.TRANS64 P0, [R0+URZ], R3 ;  /* 0x00000003000085a7 */ /* 0x000ea400080010ff */
[----:B--2---:R-:W-:Y:S05]  /*8a30*/  @!P0 BRA `(.L_x_129) ;  /* 0xfffffffc00f08947 */ /* 0x004fea000383ffff */
[----:B------:R-:W-:Y:S05]  /*8a40*/  BRA `(.L_x_130) ;  /* 0xffffff9c00207947 */ /* 0x000fea000383ffff */
.L_x_43:
[----:B----4-:R-:W-:-:S07]  /*8a50*/  MOV R0, UR5 ;  /* 0x0000000500007c02 */ /* 0x010fce0008000f00 */
.L_x_131:
[----:B-1----:R1:W2:Y:S02]  /*8a60*/  SYNCS.PHASECHK.TRANS64.TRYWAIT P0, [R0+URZ], R3 ;  /* 0x00000003000075a7 */ /* 0x0022a400080011ff */
[----:B--2---:R-:W-:Y:S05]  /*8a70*/  @!P0 NANOSLEEP.SYNCS 0x989680 ;  /* 0x009896800000895d */ /* 0x004fea0003900000 */
[----:B------:R-:W2:Y:S02]  /*8a80*/  @!P0 SYNCS.PHASECHK.TRANS64 P0, [R0+URZ], R3 ;  /* 0x00000003000085a7 */ /* 0x000ea400080010ff */
[----:B--2---:R-:W-:Y:S05]  /*8a90*/  @!P0 BRA `(.L_x_131) ;  /* 0xfffffffc00f08947 */ /* 0x004fea000383ffff */
[----:B------:R-:W-:Y:S05]  /*8aa0*/  BRA `(.L_x_132) ;  /* 0xffffff9c002c7947 */ /* 0x000fea000383ffff */
.L_x_44:
[----:B----4-:R-:W-:-:S07]  /*8ab0*/  MOV R0, UR5 ;  /* 0x0000000500007c02 */ /* 0x010fce0008000f00 */
.L_x_133:
[----:B-1----:R1:W2:Y:S02]  /*8ac0*/  SYNCS.PHASECHK.TRANS64.TRYWAIT P0, [R0+URZ], R3 ;  /* 0x00000003000075a7 */ /* 0x0022a400080011ff */
[----:B--2---:R-:W-:Y:S05]  /*8ad0*/  @!P0 NANOSLEEP.SYNCS 0x989680 ;  /* 0x009896800000895d */ /* 0x004fea0003900000 */
[----:B------:R-:W2:Y:S02]  /*8ae0*/  @!P0 SYNCS.PHASECHK.TRANS64 P0, [R0+URZ], R3 ;  /* 0x00000003000085a7 */ /* 0x000ea400080010ff */
[----:B--2---:R-:W-:Y:S05]  /*8af0*/  @!P0 BRA `(.L_x_133) ;  /* 0xfffffffc00f08947 */ /* 0x004fea000383ffff */
[----:B------:R-:W-:Y:S05]  /*8b00*/  BRA `(.L_x_134) ;  /* 0xffffff9c00387947 */ /* 0x000fea000383ffff */
.L_x_45:
[----:B----4-:R-:W-:-:S07]  /*8b10*/  MOV R0, UR5 ;  /* 0x0000000500007c02 */ /* 0x010fce0008000f00 */
.L_x_135:
[----:B-1----:R1:W2:Y:S02]  /*8b20*/  SYNCS.PHASECHK.TRANS64.TRYWAIT P0, [R0+URZ], R3 ;  /* 0x00000003000075a7 */ /* 0x0022a400080011ff */
[----:B--2---:R-:W-:Y:S05]  /*8b30*/  @!P0 NANOSLEEP.SYNCS 0x989680 ;  /* 0x009896800000895d */ /* 0x004fea0003900000 */
[----:B------:R-:W2:Y:S02]  /*8b40*/  @!P0 SYNCS.PHASECHK.TRANS64 P0, [R0+URZ], R3 ;  /* 0x00000003000085a7 */ /* 0x000ea400080010ff */
[----:B--2---:R-:W-:Y:S05]  /*8b50*/  @!P0 BRA `(.L_x_135) ;  /* 0xfffffffc00f08947 */ /* 0x004fea000383ffff */
[----:B------:R-:W-:Y:S05]  /*8b60*/  BRA `(.L_x_136) ;  /* 0xffffff9c00447947 */ /* 0x000fea000383ffff */
.L_x_46:
[----:B----4-:R-:W-:-:S07]  /*8b70*/  MOV R0, UR5 ;  /* 0x0000000500007c02 */ /* 0x010fce0008000f00 */
.L_x_137:
[----:B-1----:R1:W2:Y:S02]  /*8b80*/  SYNCS.PHASECHK.TRANS64.TRYWAIT P0, [R0+URZ], R3 ;  /* 0x00000003000075a7 */ /* 0x0022a400080011ff */
[----:B--2---:R-:W-:Y:S05]  /*8b90*/  @!P0 NANOSLEEP.SYNCS 0x989680 ;  /* 0x009896800000895d */ /* 0x004fea0003900000 */
[----:B------:R-:W2:Y:S02]  /*8ba0*/  @!P0 SYNCS.PHASECHK.TRANS64 P0, [R0+URZ], R3 ;  /* 0x00000003000085a7 */ /* 0x000ea400080010ff */
[----:B--2---:R-:W-:Y:S05]  /*8bb0*/  @!P0 BRA `(.L_x_137) ;  /* 0xfffffffc00f08947 */ /* 0x004fea000383ffff */
[----:B------:R-:W-:Y:S05]  /*8bc0*/  BRA `(.L_x_138) ;  /* 0xffffff9c00507947 */ /* 0x000fea000383ffff */
.L_x_47:
[----:B----4-:R-:W-:-:S07]  /*8bd0*/  MOV R0, UR5 ;  /* 0x0000000500007c02 */ /* 0x010fce0008000f00 */
.L_x_139:
[----:B-1----:R1:W2:Y:S02]  /*8be0*/  SYNCS.PHASECHK.TRANS64.TRYWAIT P0, [R0+URZ], R3 ;  /* 0x00000003000075a7 */ /* 0x0022a400080011ff */
[----:B--2---:R-:W-:Y:S05]  /*8bf0*/  @!P0 NANOSLEEP.SYNCS 0x989680 ;  /* 0x009896800000895d */ /* 0x004fea0003900000 */
[----:B------:R-:W2:Y:S02]  /*8c00*/  @!P0 SYNCS.PHASECHK.TRANS64 P0, [R0+URZ], R3 ;  /* 0x00000003000085a7 */ /* 0x000ea400080010ff */
[----:B--2---:R-:W-:Y:S05]  /*8c10*/  @!P0 BRA `(.L_x_139) ;  /* 0xfffffffc00f08947 */ /* 0x004fea000383ffff */
[----:B------:R-:W-:Y:S05]  /*8c20*/  BRA `(.L_x_140) ;  /* 0xffffff9c005c7947 */ /* 0x000fea000383ffff */
.L_x_50:
[----:B-1----:R1:W2:Y:S02]  /*8c30*/  SYNCS.PHASECHK.TRANS64.TRYWAIT P0, [R0+URZ+0x150], R5 ;  /* 0x00015005000075a7 */ /* 0x0022a400080011ff */
[----:B--2---:R-:W-:Y:S05]  /*8c40*/  @!P0 NANOSLEEP.SYNCS 0x989680 ;  /* 0x009896800000895d */ /* 0x004fea0003900000 */
[----:B------:R-:W2:Y:S02]  /*8c50*/  @!P0 SYNCS.PHASECHK.TRANS64 P0, [R0+URZ+0x150], R5 ;  /* 0x00015005000085a7 */ /* 0x000ea400080010ff */
[----:B--2---:R-:W-:Y:S05]  /*8c60*/  @!P0 BRA `(.L_x_50) ;  /* 0xfffffffc00f08947 */ /* 0x004fea000383ffff */
[----:B------:R-:W-:Y:S05]  /*8c70*/  BRA `(.L_x_141) ;  /* 0xffffff9c00b87947 */ /* 0x000fea000383ffff */
.L_x_51:
[----:B------:R-:W-:-:S07]  /*8c80*/  MOV R0, UR5 ;  /* 0x0000000500007c02 */ /* 0x000fce0008000f00 */
.L_x_142:
[----:B-1----:R1:W2:Y:S02]  /*8c90*/  SYNCS.PHASECHK.TRANS64.TRYWAIT P0, [R0+URZ+0x100], R5 ;  /* 0x00010005000075a7 */ /* 0x0022a400080011ff */
[----:B--2---:R-:W-:Y:S05]  /*8ca0*/  @!P0 NANOSLEEP.SYNCS 0x989680 ;  /* 0x009896800000895d */ /* 0x004fea0003900000 */
[----:B------:R-:W2:Y:S02]  /*8cb0*/  @!P0 SYNCS.PHASECHK.TRANS64 P0, [R0+URZ+0x100], R5 ;  /* 0x00010005000085a7 */ /* 0x000ea400080010ff */
[----:B--2---:R-:W-:Y:S05]  /*8cc0*/  @!P0 BRA `(.L_x_142) ;  /* 0xfffffffc00f08947 */ /* 0x004fea000383ffff */
[----:B------:R-:W-:Y:S05]  /*8cd0*/  BRA `(.L_x_143) ;  /* 0xffffff9c00c87947 */ /* 0x000fea000383ffff */
.L_x_52:
[----:B-1----:R1:W2:Y:S02]  /*8ce0*/  SYNCS.PHASECHK.TRANS64.TRYWAIT P1, [R0+URZ+0xf0], R5 ;  /* 0x0000f005000075a7 */ /* 0x0022a400080211ff */
[----:B--2---:R-:W-:Y:S05]  /*8cf0*/  @!P1 NANOSLEEP.SYNCS 0x989680 ;  /* 0x009896800000995d */ /* 0x004fea0003900000 */
[----:B------:R-:W2:Y:S02]  /*8d00*/  @!P1 SYNCS.PHASECHK.TRANS64 P1, [R0+URZ+0xf0], R5 ;  /* 0x0000f005000095a7 */ /* 0x000ea400080210ff */
[----:B--2---:R-:W-:Y:S05]  /*8d10*/  @!P1 BRA `(.L_x_52) ;  /* 0xfffffffc00f09947 */ /* 0x004fea000383ffff */
[----:B------:R-:W-:Y:S05]  /*8d20*/  BRA `(.L_x_144) ;  /* 0xffffff9c00f87947 */ /* 0x000fea000383ffff */
.L_x_55:
[----:B------:R-:W-:-:S07]  /*8d30*/  MOV R0, UR5 ;  /* 0x0000000500007c02 */ /* 0x000fce0008000f00 */
.L_x_145:
[----:B-1----:R1:W2:Y:S02]  /*8d40*/  SYNCS.PHASECHK.TRANS64.TRYWAIT P0, [R0+URZ+0x100], R3 ;  /* 0x00010003000075a7 */ /* 0x0022a400080011ff */
[----:B--2---:R-:W-:Y:S05]  /*8d50*/  @!P0 NANOSLEEP.SYNCS 0x989680 ;  /* 0x009896800000895d */ /* 0x004fea0003900000 */
[----:B------:R-:W2:Y:S02]  /*8d60*/  @!P0 SYNCS.PHASECHK.TRANS64 P0, [R0+URZ+0x100], R3 ;  /* 0x00010003000085a7 */ /* 0x000ea400080010ff */
[----:B--2---:R-:W-:Y:S05]  /*8d70*/  @!P0 BRA `(.L_x_145) ;  /* 0xfffffffc00f08947 */ /* 0x004fea000383ffff */
[----:B------:R-:W-:Y:S05]  /*8d80*/  BRA `(.L_x_54) ;  /* 0xffffffa0004c7947 */ /* 0x000fea000383ffff */
.L_x_62:
[----:B-1----:R1:W2:Y:S02]  /*8d90*/  SYNCS.PHASECHK.TRANS64.TRYWAIT P1, [R0+URZ+0xf0], R5 ;  /* 0x0000f005000075a7 */ /* 0x0022a400080211ff */
[----:B--2---:R-:W-:Y:S05]  /*8da0*/  @!P1 NANOSLEEP.SYNCS 0x989680 ;  /* 0x009896800000995d */ /* 0x004fea0003900000 */
[----:B------:R-:W2:Y:S02]  /*8db0*/  @!P1 SYNCS.PHASECHK.TRANS64 P1, [R0+URZ+0xf0], R5 ;  /* 0x0000f005000095a7 */ /* 0x000ea400080210ff */
[----:B--2---:R-:W-:Y:S05]  /*8dc0*/  @!P1 BRA `(.L_x_62) ;  /* 0xfffffffc00f09947 */ /* 0x004fea000383ffff */
[----:B------:R-:W-:Y:S05]  /*8dd0*/  BRA `(.L_x_146) ;  /* 0xffffffa400a87947 */ /* 0x000fea000383ffff */
.L_x_63:
[----:B------:R-:W-:-:S07]  /*8de0*/  MOV R3, UR8 ;  /* 0x0000000800037c02 */ /* 0x000fce0008000f00 */
.L_x_147:
[----:B-1----:R1:W2:Y:S02]  /*8df0*/  SYNCS.PHASECHK.TRANS64.TRYWAIT P0, [R3+URZ+0x130], R0 ;  /* 0x00013000030075a7 */ /* 0x0022a400080011ff */
[----:B--2---:R-:W-:Y:S05]  /*8e00*/  @!P0 NANOSLEEP.SYNCS 0x989680 ;  /* 0x009896800000895d */ /* 0x004fea0003900000 */
[----:B------:R-:W2:Y:S02]  /*8e10*/  @!P0 SYNCS.PHASECHK.TRANS64 P0, [R3+URZ+0x130], R0 ;  /* 0x00013000030085a7 */ /* 0x000ea400080010ff */
[----:B--2---:R-:W-:Y:S05]  /*8e20*/  @!P0 BRA `(.L_x_147) ;  /* 0xfffffffc00f08947 */ /* 0x004fea000383ffff */
[----:B------:R-:W-:Y:S05]  /*8e30*/  BRA `(.L_x_148) ;  /* 0xffffffa400e07947 */ /* 0x000fea000383ffff */
.L_x_66:
[----:B------:R-:W-:Y:S07]  /*8e40*/  MOV R0, UR7 ;  /* 0x0000000700007c02 */ /* 0x000fee0008000f00 */
.L_x_149:
[----:B-1----:R1:W2:Y:S02]  /*8e50*/  SYNCS.PHASECHK.TRANS64.TRYWAIT P0, [R0+URZ], R3 ;  /* 0x00000003000075a7 */ /* 0x0022a400080011ff */
[----:B--2---:R-:W-:Y:S05]  /*8e60*/  @!P0 NANOSLEEP.SYNCS 0x989680 ;  /* 0x009896800000895d */ /* 0x004fea0003900000 */
[----:B------:R-:W2:Y:S02]  /*8e70*/  @!P0 SYNCS.PHASECHK.TRANS64 P0, [R0+URZ], R3 ;  /* 0x00000003000085a7 */ /* 0x000ea400080010ff */
[----:B--2---:R-:W-:Y:S05]  /*8e80*/  @!P0 BRA `(.L_x_149) ;  /* 0xfffffffc00f08947 */ /* 0x004fea000383ffff */
[----:B------:R-:W-:Y:S05]  /*8e90*/  BRA `(.L_x_65) ;  /* 0xffffffa400fc7947 */ /* 0x000fea000383ffff */
.L_x_69:
[----:B------:R-:W-:-:S07]  /*8ea0*/  MOV R0, UR5 ;  /* 0x0000000500007c02 */ /* 0x000fce0008000f00 */
.L_x_150:
[----:B--2---:R2:W3:Y:S02]  /*8eb0*/  SYNCS.PHASECHK.TRANS64.TRYWAIT P0, [R0+URZ], R3 ;  /* 0x00000003000075a7 */ /* 0x0044e400080011ff */
[----:B---3--:R-:W-:Y:S05]  /*8ec0*/  @!P0 NANOSLEEP.SYNCS 0x989680 ;  /* 0x009896800000895d */ /* 0x008fea0003900000 */
[----:B------:R-:W3:Y:S02]  /*8ed0*/  @!P0 SYNCS.PHASECHK.TRANS64 P0, [R0+URZ], R3 ;  /* 0x00000003000085a7 */ /* 0x000ee400080010ff */
[----:B---3--:R-:W-:Y:S05]  /*8ee0*/  @!P0 BRA `(.L_x_150) ;  /* 0xfffffffc00f08947 */ /* 0x008fea000383ffff */
[----:B------:R-:W-:Y:S05]  /*8ef0*/  BRA `(.L_x_151) ;  /* 0xffffffa800b07947 */ /* 0x000fea000383ffff */
.L_x_70:
[----:B------:R-:W-:-:S07]  /*8f00*/  MOV R0, UR5 ;  /* 0x0000000500007c02 */ /* 0x000fce0008000f00 */
.L_x_152:
[----:B-1----:R1:W2:Y:S02]  /*8f10*/  SYNCS.PHASECHK.TRANS64.TRYWAIT P0, [R0+URZ], R3 ;  /* 0x00000003000075a7 */ /* 0x0022a400080011ff */
[----:B--2---:R-:W-:Y:S05]  /*8f20*/  @!P0 NANOSLEEP.SYNCS 0x989680 ;  /* 0x009896800000895d */ /* 0x004fea0003900000 */
[----:B------:R-:W2:Y:S02]  /*8f30*/  @!P0 SYNCS.PHASECHK.TRANS64 P0, [R0+URZ], R3 ;  /* 0x00000003000085a7 */ /* 0x000ea400080010ff */
[----:B--2---:R-:W-:Y:S05]  /*8f40*/  @!P0 BRA `(.L_x_152) ;  /* 0xfffffffc00f08947 */ /* 0x004fea000383ffff */
[----:B------:R-:W-:Y:S05]  /*8f50*/  BRA `(.L_x_153) ;  /* 0xffffffa800bc7947 */ /* 0x000fea000383ffff */
.L_x_71:
[----:B------:R-:W-:-:S07]  /*8f60*/  MOV R0, UR5 ;  /* 0x0000000500007c02 */ /* 0x000fce0008000f00 */
.L_x_154:
[----:B-1----:R1:W2:Y:S02]  /*8f70*/  SYNCS.PHASECHK.TRANS64.TRYWAIT P0, [R0+URZ], R3 ;  /* 0x00000003000075a7 */ /* 0x0022a400080011ff */
[----:B--2---:R-:W-:Y:S05]  /*8f80*/  @!P0 NANOSLEEP.SYNCS 0x989680 ;  /* 0x009896800000895d */ /* 0x004fea0003900000 */
[----:B------:R-:W2:Y:S02]  /*8f90*/  @!P0 SYNCS.PHASECHK.TRANS64 P0, [R0+URZ], R3 ;  /* 0x00000003000085a7 */ /* 0x000ea400080010ff */
[----:B--2---:R-:W-:Y:S05]  /*8fa0*/  @!P0 BRA `(.L_x_154) ;  /* 0xfffffffc00f08947 */ /* 0x004fea000383ffff */
[----:B------:R-:W-:Y:S05]  /*8fb0*/  BRA `(.L_x_155) ;  /* 0xffffffa800c87947 */ /* 0x000fea000383ffff */
.L_x_72:
[----:B------:R-:W-:-:S07]  /*8fc0*/  MOV R0, UR7 ;  /* 0x0000000700007c02 */ /* 0x000fce0008000f00 */
.L_x_156:
[----:B-1----:R1:W2:Y:S02]  /*8fd0*/  SYNCS.PHASECHK.TRANS64.TRYWAIT P0, [R0+URZ], R3 ;  /* 0x00000003000075a7 */ /* 0x0022a400080011ff */
[----:B--2---:R-:W-:Y:S05]  /*8fe0*/  @!P0 NANOSLEEP.SYNCS 0x989680 ;  /* 0x009896800000895d */ /* 0x004fea0003900000 */
[----:B------:R-:W2:Y:S02]  /*8ff0*/  @!P0 SYNCS.PHASECHK.TRANS64 P0, [R0+URZ], R3 ;  /* 0x00000003000085a7 */ /* 0x000ea400080010ff */
[----:B--2---:R-:W-:Y:S05]  /*9000*/  @!P0 BRA `(.L_x_156) ;  /* 0xfffffffc00f08947 */ /* 0x004fea000383ffff */
[----:B------:R-:W-:Y:S05]  /*9010*/  BRA `(.L_x_157) ;  /* 0xffffffa800d47947 */ /* 0x000fea000383ffff */
.L_x_77:
[----:B--2---:R2:W3:Y:S02]  /*9020*/  SYNCS.PHASECHK.TRANS64.TRYWAIT P0, [R0+URZ+0xf0], R3 ;  /* 0x0000f003000075a7 */ /* 0x0044e400080011ff */
[----:B---3--:R-:W-:Y:S05]  /*9030*/  @!P0 NANOSLEEP.SYNCS 0x989680 ;  /* 0x009896800000895d */ /* 0x008fea0003900000 */
[----:B------:R-:W3:Y:S02]  /*9040*/  @!P0 SYNCS.PHASECHK.TRANS64 P0, [R0+URZ+0xf0], R3 ;  /* 0x0000f003000085a7 */ /* 0x000ee400080010ff */
[----:B---3--:R-:W-:Y:S05]  /*9050*/  @!P0 BRA `(.L_x_77) ;  /* 0xfffffffc00f08947 */ /* 0x008fea000383ffff */
[----:B------:R-:W-:Y:S05]  /*9060*/  BRA `(.L_x_158) ;  /* 0xffffffac00d87947 */ /* 0x000fea000383ffff */
.L_x_80:
[----:B------:R-:W-:Y:S07]  /*9070*/  MOV R0, UR7 ;  /* 0x0000000700007c02 */ /* 0x000fee0008000f00 */
.L_x_159:
[----:B--2---:R2:W3:Y:S02]  /*9080*/  SYNCS.PHASECHK.TRANS64.TRYWAIT P0, [R0+URZ+0xe8], R3 ;  /* 0x0000e803000075a7 */ /* 0x0044e400080011ff */
[----:B---3--:R-:W-:Y:S05]  /*9090*/  @!P0 NANOSLEEP.SYNCS 0x989680 ;  /* 0x009896800000895d */ /* 0x008fea0003900000 */
[----:B------:R-:W3:Y:S02]  /*90a0*/  @!P0 SYNCS.PHASECHK.TRANS64 P0, [R0+URZ+0xe8], R3 ;  /* 0x0000e803000085a7 */ /* 0x000ee400080010ff */
[----:B---3--:R-:W-:Y:S05]  /*90b0*/  @!P0 BRA `(.L_x_159) ;  /* 0xfffffffc00f08947 */ /* 0x008fea000383ffff */
[----:B------:R-:W-:Y:S05]  /*90c0*/  BRA `(.L_x_79) ;  /* 0xffffffb000b87947 */ /* 0x000fea000383ffff */
.L_x_83:
[----:B--2---:R-:W-:Y:S07]  /*90d0*/  MOV R3, UR7 ;  /* 0x0000000700037c02 */ /* 0x004fee0008000f00 */
.L_x_160:
[----:B-1----:R1:W2:Y:S02]  /*90e0*/  SYNCS.PHASECHK.TRANS64.TRYWAIT P0, [R3+URZ+0xd0], R12 ;  /* 0x0000d00c030075a7 */ /* 0x0022a400080011ff */
[----:B--2---:R-:W-:Y:S05]  /*90f0*/  @!P0 NANOSLEEP.SYNCS 0x989680 ;  /* 0x009896800000895d */ /* 0x004fea0003900000 */
[----:B------:R-:W2:Y:S02]  /*9100*/  @!P0 SYNCS.PHASECHK.TRANS64 P0, [R3+URZ+0xd0], R12 ;  /* 0x0000d00c030085a7 */ /* 0x000ea400080010ff */
[----:B--2---:R-:W-:Y:S05]  /*9110*/  @!P0 BRA `(.L_x_160) ;  /* 0xfffffffc00f08947 */ /* 0x004fea000383ffff */
[----:B------:R-:W-:Y:S05]  /*9120*/  BRA `(.L_x_161) ;  /* 0xffffffb400307947 */ /* 0x000fea000383ffff */
.L_x_84:
[----:B------:R-:W-:Y:S07]  /*9130*/  MOV R3, UR7 ;  /* 0x0000000700037c02 */ /* 0x000fee0008000f00 */
.L_x_162:
[----:B-1----:R1:W2:Y:S02]  /*9140*/  SYNCS.PHASECHK.TRANS64.TRYWAIT P0, [R3+URZ+0xd8], R12 ;  /* 0x0000d80c030075a7 */ /* 0x0022a400080011ff */
[----:B--2---:R-:W-:Y:S05]  /*9150*/  @!P0 NANOSLEEP.SYNCS 0x989680 ;  /* 0x009896800000895d */ /* 0x004fea0003900000 */
[----:B------:R-:W2:Y:S02]  /*9160*/  @!P0 SYNCS.PHASECHK.TRANS64 P0, [R3+URZ+0xd8], R12 ;  /* 0x0000d80c030085a7 */ /* 0x000ea400080010ff */
[----:B--2---:R-:W-:Y:S05]  /*9170*/  @!P0 BRA `(.L_x_162) ;  /* 0xfffffffc00f08947 */ /* 0x004fea000383ffff */
[----:B------:R-:W-:Y:S05]  /*9180*/  BRA `(.L_x_163) ;  /* 0xffffffb400b07947 */ /* 0x000fea000383ffff */
.L_x_86:
[----:B------:R-:W-:-:S07]  /*9190*/  MOV R0, UR7 ;  /* 0x0000000700007c02 */ /* 0x000fce0008000f00 */
.L_x_164:
[----:B-1----:R1:W3:Y:S02]  /*91a0*/  SYNCS.PHASECHK.TRANS64.TRYWAIT P0, [R0+URZ+0xd0], R3 ;  /* 0x0000d003000075a7 */ /* 0x0022e400080011ff */
[----:B---3--:R-:W-:Y:S05]  /*91b0*/  @!P0 NANOSLEEP.SYNCS 0x989680 ;  /* 0x009896800000895d */ /* 0x008fea0003900000 */
[----:B------:R-:W3:Y:S02]  /*91c0*/  @!P0 SYNCS.PHASECHK.TRANS64 P0, [R0+URZ+0xd0], R3 ;  /* 0x0000d003000085a7 */ /* 0x000ee400080010ff */
[----:B---3--:R-:W-:Y:S05]  /*91d0*/  @!P0 BRA `(.L_x_164) ;  /* 0xfffffffc00f08947 */ /* 0x008fea000383ffff */
[----:B------:R-:W-:Y:S05]  /*91e0*/  BRA `(.L_x_165) ;  /* 0xffffffb800207947 */ /* 0x000fea000383ffff */
.L_x_88:
[----:B--2---:R2:W4:Y:S02]  /*91f0*/  SYNCS.PHASECHK.TRANS64.TRYWAIT P0, [R0+URZ+0xf0], R3 ;  /* 0x0000f003000075a7 */ /* 0x00452400080011ff */
[----:B----4-:R-:W-:Y:S05]  /*9200*/  @!P0 NANOSLEEP.SYNCS 0x989680 ;  /* 0x009896800000895d */ /* 0x010fea0003900000 */
[----:B------:R-:W4:Y:S02]  /*9210*/  @!P0 SYNCS.PHASECHK.TRANS64 P0, [R0+URZ+0xf0], R3 ;  /* 0x0000f003000085a7 */ /* 0x000f2400080010ff */
[----:B----4-:R-:W-:Y:S05]  /*9220*/  @!P0 BRA `(.L_x_88) ;  /* 0xfffffffc00f08947 */ /* 0x010fea000383ffff */
[----:B------:R-:W-:Y:S05]  /*9230*/  BRA `(.L_x_166) ;  /* 0xffffffb800e87947 */ /* 0x000fea000383ffff */
.L_x_99:
[----:B-1----:R1:W3:Y:S02]  /*9240*/  SYNCS.PHASECHK.TRANS64.TRYWAIT P1, [R3+URZ+0xc0], R0 ;  /* 0x0000c000030075a7 */ /* 0x0022e400080211ff */
[----:B---3--:R-:W-:Y:S05]  /*9250*/  @!P1 NANOSLEEP.SYNCS 0x989680 ;  /* 0x009896800000995d */ /* 0x008fea0003900000 */
[----:B------:R-:W3:Y:S02]  /*9260*/  @!P1 SYNCS.PHASECHK.TRANS64 P1, [R3+URZ+0xc0], R0 ;  /* 0x0000c000030095a7 */ /* 0x000ee400080210ff */
[----:B---3--:R-:W-:Y:S05]  /*9270*/  @!P1 BRA `(.L_x_99) ;  /* 0xfffffffc00f09947 */ /* 0x008fea000383ffff */
[----:B------:R-:W-:Y:S05]  /*9280*/  BRA `(.L_x_98) ;  /* 0xffffffc8000c7947 */ /* 0x000fea000383ffff */
.L_x_101:
[----:B-1----:R1:W4:Y:S02]  /*9290*/  SYNCS.PHASECHK.TRANS64.TRYWAIT P0, [R207+URZ+0x110], R2 ;  /* 0x00011002cf0075a7 */ /* 0x00232400080011ff */
[----:B----4-:R-:W-:Y:S05]  /*92a0*/  @!P0 NANOSLEEP.SYNCS 0x989680 ;  /* 0x009896800000895d */ /* 0x010fea0003900000 */
[----:B------:R-:W4:Y:S02]  /*92b0*/  @!P0 SYNCS.PHASECHK.TRANS64 P0, [R207+URZ+0x110], R2 ;  /* 0x00011002cf0085a7 */ /* 0x000f2400080010ff */
[----:B----4-:R-:W-:Y:S05]  /*92c0*/  @!P0 BRA `(.L_x_101) ;  /* 0xfffffffc00f08947 */ /* 0x010fea000383ffff */
[----:B------:R-:W-:Y:S05]  /*92d0*/  BRA `(.L_x_100) ;  /* 0xffffffc800687947 */ /* 0x000fea000383ffff */
.L_x_110:
[----:B--2---:R2:W3:Y:S02]  /*92e0*/  SYNCS.PHASECHK.TRANS64.TRYWAIT P0, [R210+URZ+0xc0], R3 ;  /* 0x0000c003d20075a7 */ /* 0x0044e400080011ff */
[----:B---3--:R-:W-:Y:S05]  /*92f0*/  @!P0 NANOSLEEP.SYNCS 0x989680 ;  /* 0x009896800000895d */ /* 0x008fea0003900000 */
[----:B------:R-:W3:Y:S02]  /*9300*/  @!P0 SYNCS.PHASECHK.TRANS64 P0, [R210+URZ+0xc0], R3 ;  /* 0x0000c003d20085a7 */ /* 0x000ee400080010ff */
[----:B---3--:R-:W-:Y:S05]  /*9310*/  @!P0 BRA `(.L_x_110) ;  /* 0xfffffffc00f08947 */ /* 0x008fea000383ffff */
[----:B------:R-:W-:Y:S05]  /*9320*/  BRA `(.L_x_109) ;  /* 0xffffffdc00747947 */ /* 0x000fea000383ffff */
        .weak           $__internal_0_$__cuda_sm10x_tcgen05_guardrail_trap_col_being_dealloced_not_returned_by_alloc
        .type           $__internal_0_$__cuda_sm10x_tcgen05_guardrail_trap_col_being_dealloced_not_returned_by_alloc,@function
        .size           $__internal_0_$__cuda_sm10x_tcgen05_guardrail_trap_col_being_dealloced_not_returned_by_alloc,($__internal_1_$__cuda_sm10x_tcgen05_guardrail_trap_phase_invalid_during_alloc - $__internal_0_$__cuda_sm10x_tcgen05_guardrail_trap_col_being_dealloced_not_returned_by_alloc)
$__internal_0_$__cuda_sm10x_tcgen05_guardrail_trap_col_being_dealloced_not_returned_by_alloc:
[----:B------:R-:W-:Y:S05]  /*9330*/  BPT.TRAP 0x1 ;  /* 0x000000040000795c */ /* 0x000fea0000300000 */
[----:B------:R-:W-:-:S04]  /*9340*/  HFMA2 R3, -RZ, RZ, 0, 0 ;  /* 0x00000000ff037431 */ /* 0x000fc800000001ff */
[----:B------:R-:W-:Y:S05]  /*9350*/  RET.REL.NODEC R2 `(_ZN7cutlass13device_kernelINS_4gemm6kernel13GemmUniversalIN4cute5tupleIJiiiiEEENS1_10collective13CollectiveMmaINS1_35MainloopSm100TmaUmmaWarpSpecializedILi12ELi2ELi4ENS5_IJNS4_1CILi1EEESB_SB_EEEEENS5_IJNSA_ILi128EEESE_NSA_ILi64EEEEEENS_12float_e4m3_tENS5_IJSB_llEEENS_12float_e5m2_tENS5_IJlSB_lEEENS4_8TiledMMAINS4_8MMA_AtomIJNS4_10MMA_TraitsINS4_19SM100_MMA_F8F6F4_SSEJSH_SJ_fSE_SE_NS4_17integral_constantINS4_4UMMA5MajorELSR_1EEENSP_ISR_LSR_0EEENSP_INSQ_7ScaleInELSU_0EEESV_EEEEEENS4_6LayoutISC_NS5_IJNSA_ILi0EEESZ_SZ_EEEEENS5_IJNS4_10UnderscoreES12_S12_EEEEENS4_13SM90_TMA_LOADENS4_14ComposedLayoutINS4_7SwizzleILi3ELi4ELi3EEENS4_18smem_ptr_flag_bitsILi8EEENSY_INS5_IJSE_NSA_ILi8EEEEEENS5_IJSB_SE_EEEEEEEvNS4_8identityES15_NS16_INS17_ILi2ELi4ELi3EEES1A_NSY_INS5_IJS1B_SF_EEENS5_IJSF_SB_EEEEEEEvS1G_EENS_8epilogue10collective18CollectiveEpilogueINS1N_23Sm100TmaWarpSpecializedILi2ELi2ELi64ELb0ELb0EEEJSG_NS5_IJNSY_ISE_SB_EENSY_ISF_SB_EEEEESH_SK_SH_SK_NS1N_6fusion15FusionCallbacksIS1R_NS1V_17LinearCombinationISH_fSH_fLNS_15FloatRoundStyleE2EEESG_S1U_JEEENS4_5SM1004TMEM4LOAD26SM100_TMEM_LOAD_32dp32b64xES15_S1L_NS4_39AutoVectorizingCopyWithAssumedAlignmentILi128EEENS4_14SM90_TMA_STOREES1L_S26_S26_EEEvvEEEEvNT_6ParamsE) ;  /* 0xffffff6c02287950 */ /* 0x000fea0003c3ffff */
        .weak           $__internal_1_$__cuda_sm10x_tcgen05_guardrail_trap_phase_invalid_during_alloc
        .type           $__internal_1_$__cuda_sm10x_tcgen05_guardrail_trap_phase_invalid_during_alloc,@function
        .size           $__internal_1_$__cuda_sm10x_tcgen05_guardrail_trap_phase_invalid_during_alloc,($__internal_2_$__cuda_sm10x_tcgen05_guardrail_trap_unallocated_columns_being_dealloced - $__internal_1_$__cuda_sm10x_tcgen05_guardrail_trap_phase_invalid_during_alloc)
$__internal_1_$__cuda_sm10x_tcgen05_guardrail_trap_phase_invalid_during_alloc:
[----:B------:R-:W-:Y:S05]  /*9360*/  BPT.TRAP 0x1 ;  /* 0x000000040000795c */ /* 0x000fea0000300000 */
[----:B------:R-:W-:-:S04]  /*9370*/  MOV R3, 0x0 ;  /* 0x0000000000037802 */ /* 0x000fc80000000f00 */
[----:B------:R-:W-:Y:S05]  /*9380*/  RET.REL.NODEC R2 `(_ZN7cutlass13device_kernelINS_4gemm6kernel13GemmUniversalIN4cute5tupleIJiiiiEEENS1_10collective13CollectiveMmaINS1_35MainloopSm100TmaUmmaWarpSpecializedILi12ELi2ELi4ENS5_IJNS4_1CILi1EEESB_SB_EEEEENS5_IJNSA_ILi128EEESE_NSA_ILi64EEEEEENS_12float_e4m3_tENS5_IJSB_llEEENS_12float_e5m2_tENS5_IJlSB_lEEENS4_8TiledMMAINS4_8MMA_AtomIJNS4_10MMA_TraitsINS4_19SM100_MMA_F8F6F4_SSEJSH_SJ_fSE_SE_NS4_17integral_constantINS4_4UMMA5MajorELSR_1EEENSP_ISR_LSR_0EEENSP_INSQ_7ScaleInELSU_0EEESV_EEEEEENS4_6LayoutISC_NS5_IJNSA_ILi0EEESZ_SZ_EEEEENS5_IJNS4_10UnderscoreES12_S12_EEEEENS4_13SM90_TMA_LOADENS4_14ComposedLayoutINS4_7SwizzleILi3ELi4ELi3EEENS4_18smem_ptr_flag_bitsILi8EEENSY_INS5_IJSE_NSA_ILi8EEEEEENS5_IJSB_SE_EEEEEEEvNS4_8identityES15_NS16_INS17_ILi2ELi4ELi3EEES1A_NSY_INS5_IJS1B_SF_EEENS5_IJSF_SB_EEEEEEEvS1G_EENS_8epilogue10collective18CollectiveEpilogueINS1N_23Sm100TmaWarpSpecializedILi2ELi2ELi64ELb0ELb0EEEJSG_NS5_IJNSY_ISE_SB_EENSY_ISF_SB_EEEEESH_SK_SH_SK_NS1N_6fusion15FusionCallbacksIS1R_NS1V_17LinearCombinationISH_fSH_fLNS_15FloatRoundStyleE2EEESG_S1U_JEEENS4_5SM1004TMEM4LOAD26SM100_TMEM_LOAD_32dp32b64xES15_S1L_NS4_39AutoVectorizingCopyWithAssumedAlignmentILi128EEENS4_14SM90_TMA_STOREES1L_S26_S26_EEEvvEEEEvNT_6ParamsE) ;  /* 0xffffff6c021c7950 */ /* 0x000fea0003c3ffff */
        .weak           $__internal_2_$__cuda_sm10x_tcgen05_guardrail_trap_unallocated_columns_being_dealloced
        .type           $__internal_2_$__cuda_sm10x_tcgen05_guardrail_trap_unallocated_columns_being_dealloced,@function
        .size           $__internal_2_$__cuda_sm10x_tcgen05_guardrail_trap_unallocated_columns_being_dealloced,(.L_x_168 - $__internal_2_$__cuda_sm10x_tcgen05_guardrail_trap_unallocated_columns_being_dealloced)
$__internal_2_$__cuda_sm10x_tcgen05_guardrail_trap_unallocated_columns_being_dealloced:
[----:B------:R-:W-:Y:S05]  /*9390*/  BPT.TRAP 0x1 ;  /* 0x000000040000795c */ /* 0x000fea0000300000 */
[----:B------:R-:W-:-:S04]  /*93a0*/  HFMA2 R3, -RZ, RZ, 0, 0 ;  /* 0x00000000ff037431 */ /* 0x000fc800000001ff */
[----:B------:R-:W-:Y:S05]  /*93b0*/  RET.REL.NODEC R2 `(_ZN7cutlass13device_kernelINS_4gemm6kernel13GemmUniversalIN4cute5tupleIJiiiiEEENS1_10collective13CollectiveMmaINS1_35MainloopSm100TmaUmmaWarpSpecializedILi12ELi2ELi4ENS5_IJNS4_1CILi1EEESB_SB_EEEEENS5_IJNSA_ILi128EEESE_NSA_ILi64EEEEEENS_12float_e4m3_tENS5_IJSB_llEEENS_12float_e5m2_tENS5_IJlSB_lEEENS4_8TiledMMAINS4_8MMA_AtomIJNS4_10MMA_TraitsINS4_19SM100_MMA_F8F6F4_SSEJSH_SJ_fSE_SE_NS4_17integral_constantINS4_4UMMA5MajorELSR_1EEENSP_ISR_LSR_0EEENSP_INSQ_7ScaleInELSU_0EEESV_EEEEEENS4_6LayoutISC_NS5_IJNSA_ILi0EEESZ_SZ_EEEEENS5_IJNS4_10UnderscoreES12_S12_EEEEENS4_13SM90_TMA_LOADENS4_14ComposedLayoutINS4_7SwizzleILi3ELi4ELi3EEENS4_18smem_ptr_flag_bitsILi8EEENSY_INS5_IJSE_NSA_ILi8EEEEEENS5_IJSB_SE_EEEEEEEvNS4_8identityES15_NS16_INS17_ILi2ELi4ELi3EEES1A_NSY_INS5_IJS1B_SF_EEENS5_IJSF_SB_EEEEEEEvS1G_EENS_8epilogue10collective18CollectiveEpilogueINS1N_23Sm100TmaWarpSpecializedILi2ELi2ELi64ELb0ELb0EEEJSG_NS5_IJNSY_ISE_SB_EENSY_ISF_SB_EEEEESH_SK_SH_SK_NS1N_6fusion15FusionCallbacksIS1R_NS1V_17LinearCombinationISH_fSH_fLNS_15FloatRoundStyleE2EEESG_S1U_JEEENS4_5SM1004TMEM4LOAD26SM100_TMEM_LOAD_32dp32b64xES15_S1L_NS4_39AutoVectorizingCopyWithAssumedAlignmentILi128EEENS4_14SM90_TMA_STOREES1L_S26_S26_EEEvvEEEEvNT_6ParamsE) ;  /* 0xffffff6c02107950 */ /* 0x000fea0003c3ffff */
.L_x_167:
[----:B------:R-:W-:-:S00]  /*93c0*/  BRA `(.L_x_167) ;  /* 0xfffffffc00fc7947 */ /* 0x000fc0000383ffff */
[----:B------:R-:W-:-:S00]  /*93d0*/  NOP ;  /* 0x0000000000007918 */ /* 0x000fc00000000000 */
        /* <DEDUP_REMOVED lines=10> */
.L_x_168:


//--------------------- .nv.global.init           --------------------------
	.section	.nv.global.init,"aw",@progbits
.nv.global.init:
	.type		$str$27,@object
	.size		$str$27,($str$28 - $str$27)
$str$27:
        /*0000*/ 	.byte	0x28, 0x61, 0x64, 0x64, 0x72, 0x65, 0x73, 0x73, 0x20, 0x26, 0x20, 0x6d, 0x61, 0x73, 0x6b, 0x29
        /*0010*/ 	.byte	0x20, 0x3d, 0x3d, 0x20, 0x30, 0x00
	.type		$str$28,@object
	.size		$str$28,($str$26 - $str$28)
$str$28:
        /*0016*/ 	.byte	0x2f, 0x74, 0x6d, 0x70, 0x2f, 0x63, 0x75, 0x74, 0x6c, 0x61, 0x73, 0x73, 0x5f, 0x73, 0x77, 0x65
        /*0026*/ 	.byte	0x65, 0x70, 0x5f, 0x73, 0x72, 0x63, 0x2f, 0x69, 0x6e, 0x63, 0x6c, 0x75, 0x64, 0x65, 0x2f, 0x63
        /*0036*/ 	.byte	0x75, 0x74, 0x65, 0x2f, 0x70, 0x6f, 0x69, 0x6e, 0x74, 0x65, 0x72, 0x5f, 0x66, 0x6c, 0x61, 0x67
        /*0046*/ 	.byte	0x67, 0x65, 0x64, 0x2e, 0x68, 0x70, 0x70, 0x00
	.type		$str$26,@object
	.size		$str$26,($str$25 - $str$26)
$str$26:
        /*004e*/ 	.byte	0x2f, 0x74, 0x6d, 0x70, 0x2f, 0x63, 0x75, 0x74, 0x6c, 0x61, 0x73, 0x73, 0x5f, 0x73, 0x77, 0x65
        /*005e*/ 	.byte	0x65, 0x70, 0x5f, 0x73, 0x72, 0x63, 0x2f, 0x69, 0x6e, 0x63, 0x6c, 0x75, 0x64, 0x65, 0x2f, 0x63
        /*006e*/ 	.byte	0x75, 0x74, 0x65, 0x2f, 0x61, 0x74, 0x6f, 0x6d, 0x2f, 0x63, 0x6f, 0x70, 0x79, 0x5f, 0x74, 0x72
        /*007e*/ 	.byte	0x61, 0x69, 0x74, 0x73, 0x5f, 0x73, 0x6d, 0x31, 0x30, 0x30, 0x2e, 0x68, 0x70, 0x70, 0x00
	.type		$str$25,@object
	.size		$str$25,(__unnamed_1 - $str$25)
$str$25:
        /*008d*/ 	.byte	0x28, 0x28, 0x75, 0x69, 0x6e, 0x74, 0x33, 0x32, 0x5f, 0x74, 0x28, 0x74, 0x68, 0x72, 0x65, 0x61
        /*009d*/ 	.byte	0x64, 0x49, 0x64, 0x78, 0x2e, 0x78, 0x29, 0x20, 0x2f, 0x20, 0x33, 0x32, 0x29, 0x20, 0x25, 0x20
        /*00ad*/ 	.byte	0x34, 0x29, 0x20, 0x3d, 0x3d, 0x20, 0x28, 0x28, 0x28, 0x74, 0x6d, 0x65, 0x6d, 0x5f, 0x61, 0x64
        /*00bd*/ 	.byte	0x64, 0x72, 0x20, 0x3e, 0x3e, 0x20, 0x31, 0x36, 0x29, 0x20, 0x2f, 0x20, 0x33, 0x32, 0x29, 0x20
        /*00cd*/ 	.byte	0x25, 0x20, 0x34, 0x29, 0x00
	.type		__unnamed_1,@object
	.size		__unnamed_1,(__unnamed_2 - __unnamed_1)
__unnamed_1:
        /*00d2*/ 	.byte	0x61, 0x75, 0x74, 0x6f, 0x20, 0x63, 0x75, 0x74, 0x65, 0x3a, 0x3a, 0x61, 0x73, 0x5f, 0x70, 0x6f
        /* <DEDUP_REMOVED lines=24> */
        /*0262*/ 	.byte	0x43, 0x3c, 0x38, 0x31, 0x39, 0x32, 0x3e, 0x3e, 0x3e, 0x3e, 0x5d, 0x00
	.type		__unnamed_2,@object
	.size		__unnamed_2,(.L_2 - __unnamed_2)
__unnamed_2:
        /* <DEDUP_REMOVED lines=42> */
        /*050e*/ 	.byte	0x3e, 0x3e, 0x3e, 0x3e, 0x5d, 0x00
.L_2:


//--------------------- .nv.shared._ZN7cutlass13device_kernelINS_4gemm6kernel13GemmUniversalIN4cute5tupleIJiiiiEEENS1_10collective13CollectiveMmaINS1_35MainloopSm100TmaUmmaWarpSpecializedILi12ELi2ELi4ENS5_IJNS4_1CILi1EEESB_SB_EEEEENS5_IJNSA_ILi128EEESE_NSA_ILi64EEEEEENS_12float_e4m3_tENS5_IJSB_llEEENS_12float_e5m2_tENS5_IJlSB_lEEENS4_8TiledMMAINS4_8MMA_AtomIJNS4_10MMA_TraitsINS4_19SM100_MMA_F8F6F4_SSEJSH_SJ_fSE_SE_NS4_17integral_constantINS4_4UMMA5MajorELSR_1EEENSP_ISR_LSR_0EEENSP_INSQ_7ScaleInELSU_0EEESV_EEEEEENS4_6LayoutISC_NS5_IJNSA_ILi0EEESZ_SZ_EEEEENS5_IJNS4_10UnderscoreES12_S12_EEEEENS4_13SM90_TMA_LOADENS4_14ComposedLayoutINS4_7SwizzleILi3ELi4ELi3EEENS4_18smem_ptr_flag_bitsILi8EEENSY_INS5_IJSE_NSA_ILi8EEEEEENS5_IJSB_SE_EEEEEEEvNS4_8identityES15_NS16_INS17_ILi2ELi4ELi3EEES1A_NSY_INS5_IJS1B_SF_EEENS5_IJSF_SB_EEEEEEEvS1G_EENS_8epilogue10collective18CollectiveEpilogueINS1N_23Sm100TmaWarpSpecializedILi2ELi2ELi64ELb0ELb0EEEJSG_NS5_IJNSY_ISE_SB_EENSY_ISF_SB_EEEEESH_SK_SH_SK_NS1N_6fusion15FusionCallbacksIS1R_NS1V_17LinearCombinationISH_fSH_fLNS_15FloatRoundStyleE2EEESG_S1U_JEEENS4_5SM1004TMEM4LOAD26SM100_TMEM_LOAD_32dp32b64xES15_S1L_NS4_39AutoVectorizingCopyWithAssumedAlignmentILi128EEENS4_14SM90_TMA_STOREES1L_S26_S26_EEEvvEEEEvNT_6ParamsE --------------------------
	.section	.nv.shared._ZN7cutlass13device_kernelINS_4gemm6kernel13GemmUniversalIN4cute5tupleIJiiiiEEENS1_10collective13CollectiveMmaINS1_35MainloopSm100TmaUmmaWarpSpecializedILi12ELi2ELi4ENS5_IJNS4_1CILi1EEESB_SB_EEEEENS5_IJNSA_ILi128EEESE_NSA_ILi64EEEEEENS_12float_e4m3_tENS5_IJSB_llEEENS_12float_e5m2_tENS5_IJlSB_lEEENS4_8TiledMMAINS4_8MMA_AtomIJNS4_10MMA_TraitsINS4_19SM100_MMA_F8F6F4_SSEJSH_SJ_fSE_SE_NS4_17integral_constantINS4_4UMMA5MajorELSR_1EEENSP_ISR_LSR_0EEENSP_INSQ_7ScaleInELSU_0EEESV_EEEEEENS4_6LayoutISC_NS5_IJNSA_ILi0EEESZ_SZ_EEEEENS5_IJNS4_10UnderscoreES12_S12_EEEEENS4_13SM90_TMA_LOADENS4_14ComposedLayoutINS4_7SwizzleILi3ELi4ELi3EEENS4_18smem_ptr_flag_bitsILi8EEENSY_INS5_IJSE_NSA_ILi8EEEEEENS5_IJSB_SE_EEEEEEEvNS4_8identityES15_NS16_INS17_ILi2ELi4ELi3EEES1A_NSY_INS5_IJS1B_SF_EEENS5_IJSF_SB_EEEEEEEvS1G_EENS_8epilogue10collective18CollectiveEpilogueINS1N_23Sm100TmaWarpSpecializedILi2ELi2ELi64ELb0ELb0EEEJSG_NS5_IJNSY_ISE_SB_EENSY_ISF_SB_EEEEESH_SK_SH_SK_NS1N_6fusion15FusionCallbacksIS1R_NS1V_17LinearCombinationISH_fSH_fLNS_15FloatRoundStyleE2EEESG_S1U_JEEENS4_5SM1004TMEM4LOAD26SM100_TMEM_LOAD_32dp32b64xES15_S1L_NS4_39AutoVectorizingCopyWithAssumedAlignmentILi128EEENS4_14SM90_TMA_STOREES1L_S26_S26_EEEvvEEEEvNT_6ParamsE,"aw",@nobits
	.sectionflags	@""
	.align	16
	.zero		1024


//--------------------- .nv.shared.reserved.0     --------------------------
	.section	.nv.shared.reserved.0,"aw",@nobits
	.weak		__nv_reservedSMEM_offset_0_alias
	.size		__nv_reservedSMEM_offset_0_alias, 0, 64
	.other		__nv_reservedSMEM_offset_0_alias,@"STO_CUDA_RESERVED_SHARED STV_DEFAULT"
__nv_reservedSMEM_offset_0_alias:
	.zero		0
.nv.shared.reserved.0:
	.zero		64
	.weak		__nv_reservedSMEM_tcgen05_partition
	.type		__nv_reservedSMEM_tcgen05_partition,@object
	.size		__nv_reservedSMEM_tcgen05_partition,(.L_0 - __nv_reservedSMEM_tcgen05_partition)
__nv_reservedSMEM_tcgen05_partition:
	.zero		32
.L_0:


//--------------------- .nv.global                --------------------------
	.section	.nv.global,"aw",@nobits
.nv.global:
	.type		_ZN40_INTERNAL_b9f0e990_4_k_cu_6e6b905c_382994cute1_E,@object
	.size		_ZN40_INTERNAL_b9f0e990_4_k_cu_6e6b905c_382994cute1_E,(_ZN40_INTERNAL_b9f0e990_4_k_cu_6e6b905c_382994cuda3std3__45__cpo6cbeginE - _ZN40_INTERNAL_b9f0e990_4_k_cu_6e6b905c_382994cute1_E)
_ZN40_INTERNAL_b9f0e990_4_k_cu_6e6b905c_382994cute1_E:
	.zero		1
	.type		_ZN40_INTERNAL_b9f0e990_4_k_cu_6e6b905c_382994cuda3std3__45__cpo6cbeginE,@object
	.size		_ZN40_INTERNAL_b9f0e990_4_k_cu_6e6b905c_382994cuda3std3__45__cpo6cbeginE,(_ZN40_INTERNAL_b9f0e990_4_k_cu_6e6b905c_382994cuda3std3__48in_placeE - _ZN40_INTERNAL_b9f0e990_4_k_cu_6e6b905c_382994cuda3std3__45__cpo6cbeginE)
_ZN40_INTERNAL_b9f0e990_4_k_cu_6e6b905c_382994cuda3std3__45__cpo6cbeginE:
	.zero		1
	.type		_ZN40_INTERNAL_b9f0e990_4_k_cu_6e6b905c_382994cuda3std3__48in_placeE,@object
	.size		_ZN40_INTERNAL_b9f0e990_4_k_cu_6e6b905c_382994cuda3std3__48in_placeE,(_ZN40_INTERNAL_b9f0e990_4_k_cu_6e6b905c_382994cuda3std6ranges3__45__cpo9iter_moveE - _ZN40_INTERNAL_b9f0e990_4_k_cu_6e6b905c_382994cuda3std3__48in_placeE)
_ZN40_INTERNAL_b9f0e990_4_k_cu_6e6b905c_382994cuda3std3__48in_placeE:
	.zero		1
	.type		_ZN40_INTERNAL_b9f0e990_4_k_cu_6e6b905c_382994cuda3std6ranges3__45__cpo9iter_moveE,@object
	.size		_ZN40_INTERNAL_b9f0e990_4_k_cu_6e6b905c_382994cuda3std6ranges3__45__cpo9iter_moveE,(_ZN40_INTERNAL_b9f0e990_4_k_cu_6e6b905c_382994cuda3std3__45__cpo5beginE - _ZN40_INTERNAL_b9f0e990_4_k_cu_6e6b905c_382994cuda3std6ranges3__45__cpo9iter_moveE)
_ZN40_INTERNAL_b9f0e990_4_k_cu_6e6b905c_382994cuda3std6ranges3__45__cpo9iter_moveE:
	.zero		1
	.type		_ZN40_INTERNAL_b9f0e990_4_k_cu_6e6b905c_382994cuda3std3__45__cpo5beginE,@object
	.size		_ZN40_INTERNAL_b9f0e990_4_k_cu_6e6b905c_382994cuda3std3__45__cpo5beginE,(_ZN40_INTERNAL_b9f0e990_4_k_cu_6e6b905c_382994cuda3std3__442_GLOBAL__N__b9f0e990_4_k_cu_6e6b905c_382996ignoreE - _ZN40_INTERNAL_b9f0e990_4_k_cu_6e6b905c_382994cuda3std3__45__cpo5beginE)
_ZN40_INTERNAL_b9f0e990_4_k_cu_6e6b905c_382994cuda3std3__45__cpo5beginE:
	.zero		1
	.type		_ZN40_INTERNAL_b9f0e990_4_k_cu_6e6b905c_382994cuda3std3__442_GLOBAL__N__b9f0e990_4_k_cu_6e6b905c_382996ignoreE,@object
	.size		_ZN40_INTERNAL_b9f0e990_4_k_cu_6e6b905c_382994cuda3std3__442_GLOBAL__N__b9f0e990_4_k_cu_6e6b905c_382996ignoreE,(_ZN40_INTERNAL_b9f0e990_4_k_cu_6e6b905c_382994cute7productE - _ZN40_INTERNAL_b9f0e990_4_k_cu_6e6b905c_382994cuda3std3__442_GLOBAL__N__b9f0e990_4_k_cu_6e6b905c_382996ignoreE)
_ZN40_INTERNAL_b9f0e990_4_k_cu_6e6b905c_382994cuda3std3__442_GLOBAL__N__b9f0e990_4_k_cu_6e6b905c_382996ignoreE:
	.zero		1
	.type		_ZN40_INTERNAL_b9f0e990_4_k_cu_6e6b905c_382994cute7productE,@object
	.size		_ZN40_INTERNAL_b9f0e990_4_k_cu_6e6b905c_382994cute7productE,(_ZN40_INTERNAL_b9f0e990_4_k_cu_6e6b905c_382994cuda3std3__45__cpo3endE - _ZN40_INTERNAL_b9f0e990_4_k_cu_6e6b905c_382994cute7productE)
_ZN40_INTERNAL_b9f0e990_4_k_cu_6e6b905c_382994cute7productE:
	.zero		1
	.type		_ZN40_INTERNAL_b9f0e990_4_k_cu_6e6b905c_382994cuda3std3__45__cpo3endE,@object
	.size		_ZN40_INTERNAL_b9f0e990_4_k_cu_6e6b905c_382994cuda3std3__45__cpo3endE,(_ZN40_INTERNAL_b9f0e990_4_k_cu_6e6b905c_382994cuda3std3__419piecewise_constructE - _ZN40_INTERNAL_b9f0e990_4_k_cu_6e6b905c_382994cuda3std3__45__cpo3endE)
_ZN40_INTERNAL_b9f0e990_4_k_cu_6e6b905c_382994cuda3std3__45__cpo3endE:
	.zero		1
	.type		_ZN40_INTERNAL_b9f0e990_4_k_cu_6e6b905c_382994cuda3std3__419piecewise_constructE,@object
	.size		_ZN40_INTERNAL_b9f0e990_4_k_cu_6e6b905c_382994cuda3std3__419piecewise_constructE,(_ZN40_INTERNAL_b9f0e990_4_k_cu_6e6b905c_382994cuda3std3__45__cpo4cendE - _ZN40_INTERNAL_b9f0e990_4_k_cu_6e6b905c_382994cuda3std3__419piecewise_constructE)
_ZN40_INTERNAL_b9f0e990_4_k_cu_6e6b905c_382994cuda3std3__419piecewise_constructE:
	.zero		1
	.type		_ZN40_INTERNAL_b9f0e990_4_k_cu_6e6b905c_382994cuda3std3__45__cpo4cendE,@object
	.size		_ZN40_INTERNAL_b9f0e990_4_k_cu_6e6b905c_382994cuda3std3__45__cpo4cendE,(_ZN40_INTERNAL_b9f0e990_4_k_cu_6e6b905c_382994cuda3std6ranges3__45__cpo4swapE - _ZN40_INTERNAL_b9f0e990_4_k_cu_6e6b905c_382994cuda3std3__45__cpo4cendE)
_ZN40_INTERNAL_b9f0e990_4_k_cu_6e6b905c_382994cuda3std3__45__cpo4cendE:
	.zero		1
	.type		_ZN40_INTERNAL_b9f0e990_4_k_cu_6e6b905c_382994cuda3std6ranges3__45__cpo4swapE,@object
	.size		_ZN40_INTERNAL_b9f0e990_4_k_cu_6e6b905c_382994cuda3std6ranges3__45__cpo4swapE,(.L_10 - _ZN40_INTERNAL_b9f0e990_4_k_cu_6e6b905c_382994cuda3std6ranges3__45__cpo4swapE)
_ZN40_INTERNAL_b9f0e990_4_k_cu_6e6b905c_382994cuda3std6ranges3__45__cpo4swapE:
	.zero		1
.L_10:


//--------------------- .nv.constant0._ZN7cutlass13device_kernelINS_4gemm6kernel13GemmUniversalIN4cute5tupleIJiiiiEEENS1_10collective13CollectiveMmaINS1_35MainloopSm100TmaUmmaWarpSpecializedILi12ELi2ELi4ENS5_IJNS4_1CILi1EEESB_SB_EEEEENS5_IJNSA_ILi128EEESE_NSA_ILi64EEEEEENS_12float_e4m3_tENS5_IJSB_llEEENS_12float_e5m2_tENS5_IJlSB_lEEENS4_8TiledMMAINS4_8MMA_AtomIJNS4_10MMA_TraitsINS4_19SM100_MMA_F8F6F4_SSEJSH_SJ_fSE_SE_NS4_17integral_constantINS4_4UMMA5MajorELSR_1EEENSP_ISR_LSR_0EEENSP_INSQ_7ScaleInELSU_0EEESV_EEEEEENS4_6LayoutISC_NS5_IJNSA_ILi0EEESZ_SZ_EEEEENS5_IJNS4_10UnderscoreES12_S12_EEEEENS4_13SM90_TMA_LOADENS4_14ComposedLayoutINS4_7SwizzleILi3ELi4ELi3EEENS4_18smem_ptr_flag_bitsILi8EEENSY_INS5_IJSE_NSA_ILi8EEEEEENS5_IJSB_SE_EEEEEEEvNS4_8identityES15_NS16_INS17_ILi2ELi4ELi3EEES1A_NSY_INS5_IJS1B_SF_EEENS5_IJSF_SB_EEEEEEEvS1G_EENS_8epilogue10collective18CollectiveEpilogueINS1N_23Sm100TmaWarpSpecializedILi2ELi2ELi64ELb0ELb0EEEJSG_NS5_IJNSY_ISE_SB_EENSY_ISF_SB_EEEEESH_SK_SH_SK_NS1N_6fusion15FusionCallbacksIS1R_NS1V_17LinearCombinationISH_fSH_fLNS_15FloatRoundStyleE2EEESG_S1U_JEEENS4_5SM1004TMEM4LOAD26SM100_TMEM_LOAD_32dp32b64xES15_S1L_NS4_39AutoVectorizingCopyWithAssumedAlignmentILi128EEENS4_14SM90_TMA_STOREES1L_S26_S26_EEEvvEEEEvNT_6ParamsE --------------------------
	.section	.nv.constant0._ZN7cutlass13device_kernelINS_4gemm6kernel13GemmUniversalIN4cute5tupleIJiiiiEEENS1_10collective13CollectiveMmaINS1_35MainloopSm100TmaUmmaWarpSpecializedILi12ELi2ELi4ENS5_IJNS4_1CILi1EEESB_SB_EEEEENS5_IJNSA_ILi128EEESE_NSA_ILi64EEEEEENS_12float_e4m3_tENS5_IJSB_llEEENS_12float_e5m2_tENS5_IJlSB_lEEENS4_8TiledMMAINS4_8MMA_AtomIJNS4_10MMA_TraitsINS4_19SM100_MMA_F8F6F4_SSEJSH_SJ_fSE_SE_NS4_17integral_constantINS4_4UMMA5MajorELSR_1EEENSP_ISR_LSR_0EEENSP_INSQ_7ScaleInELSU_0EEESV_EEEEEENS4_6LayoutISC_NS5_IJNSA_ILi0EEESZ_SZ_EEEEENS5_IJNS4_10UnderscoreES12_S12_EEEEENS4_13SM90_TMA_LOADENS4_14ComposedLayoutINS4_7SwizzleILi3ELi4ELi3EEENS4_18smem_ptr_flag_bitsILi8EEENSY_INS5_IJSE_NSA_ILi8EEEEEENS5_IJSB_SE_EEEEEEEvNS4_8identityES15_NS16_INS17_ILi2ELi4ELi3EEES1A_NSY_INS5_IJS1B_SF_EEENS5_IJSF_SB_EEEEEEEvS1G_EENS_8epilogue10collective18CollectiveEpilogueINS1N_23Sm100TmaWarpSpecializedILi2ELi2ELi64ELb0ELb0EEEJSG_NS5_IJNSY_ISE_SB_EENSY_ISF_SB_EEEEESH_SK_SH_SK_NS1N_6fusion15FusionCallbacksIS1R_NS1V_17LinearCombinationISH_fSH_fLNS_15FloatRoundStyleE2EEESG_S1U_JEEENS4_5SM1004TMEM4LOAD26SM100_TMEM_LOAD_32dp32b64xES15_S1L_NS4_39AutoVectorizingCopyWithAssumedAlignmentILi128EEENS4_14SM90_TMA_STOREES1L_S26_S26_EEEvvEEEEvNT_6ParamsE,"a",@progbits
	.sectionflags	@""
	.align	4
.nv.constant0._ZN7cutlass13device_kernelINS_4gemm6kernel13GemmUniversalIN4cute5tupleIJiiiiEEENS1_10collective13CollectiveMmaINS1_35MainloopSm100TmaUmmaWarpSpecializedILi12ELi2ELi4ENS5_IJNS4_1CILi1EEESB_SB_EEEEENS5_IJNSA_ILi128EEESE_NSA_ILi64EEEEEENS_12float_e4m3_tENS5_IJSB_llEEENS_12float_e5m2_tENS5_IJlSB_lEEENS4_8TiledMMAINS4_8MMA_AtomIJNS4_10MMA_TraitsINS4_19SM100_MMA_F8F6F4_SSEJSH_SJ_fSE_SE_NS4_17integral_constantINS4_4UMMA5MajorELSR_1EEENSP_ISR_LSR_0EEENSP_INSQ_7ScaleInELSU_0EEESV_EEEEEENS4_6LayoutISC_NS5_IJNSA_ILi0EEESZ_SZ_EEEEENS5_IJNS4_10UnderscoreES12_S12_EEEEENS4_13SM90_TMA_LOADENS4_14ComposedLayoutINS4_7SwizzleILi3ELi4ELi3EEENS4_18smem_ptr_flag_bitsILi8EEENSY_INS5_IJSE_NSA_ILi8EEEEEENS5_IJSB_SE_EEEEEEEvNS4_8identityES15_NS16_INS17_ILi2ELi4ELi3EEES1A_NSY_INS5_IJS1B_SF_EEENS5_IJSF_SB_EEEEEEEvS1G_EENS_8epilogue10collective18CollectiveEpilogueINS1N_23Sm100TmaWarpSpecializedILi2ELi2ELi64ELb0ELb0EEEJSG_NS5_IJNSY_ISE_SB_EENSY_ISF_SB_EEEEESH_SK_SH_SK_NS1N_6fusion15FusionCallbacksIS1R_NS1V_17LinearCombinationISH_fSH_fLNS_15FloatRoundStyleE2EEESG_S1U_JEEENS4_5SM1004TMEM4LOAD26SM100_TMEM_LOAD_32dp32b64xES15_S1L_NS4_39AutoVectorizingCopyWithAssumedAlignmentILi128EEENS4_14SM90_TMA_STOREES1L_S26_S26_EEEvvEEEEvNT_6ParamsE:
	.zero		2944


//--------------------- SYMBOLS --------------------------

	.type		.nv.reservedSmem.offset0,@object
	.size		.nv.reservedSmem.offset0,0x4
	.type		.nv.reservedSmem.cap,@object
	.size		.nv.reservedSmem.cap,0x4
	.type		__assertfail,@function
